//
// Generated by NVIDIA NVVM Compiler
//
// Compiler Build ID: CL-36424714
// Cuda compilation tools, release 13.0, V13.0.88
// Based on NVVM 20.0.0
//

.version 9.0
.target sm_100
.address_size 64

	// .globl	_Z12reductionMaxPiiS_
.extern .shared .align 16 .b8 buffer[];
.global .align 4 .b8 __cudart_i2opi_f[24] = {65, 144, 67, 60, 153, 149, 98, 219, 192, 221, 52, 245, 209, 87, 39, 252, 41, 21, 68, 78, 110, 131, 249, 162};

.visible .entry _Z12reductionMaxPiiS_(
	.param .u64 .ptr .align 1 _Z12reductionMaxPiiS__param_0,
	.param .u32 _Z12reductionMaxPiiS__param_1,
	.param .u64 .ptr .align 1 _Z12reductionMaxPiiS__param_2
)
{
	.reg .pred 	%p<7>;
	.reg .b32 	%r<20>;
	.reg .b64 	%rd<7>;

	ld.param.u64 	%rd1, [_Z12reductionMaxPiiS__param_0];
	ld.param.u32 	%r8, [_Z12reductionMaxPiiS__param_1];
	ld.param.u64 	%rd2, [_Z12reductionMaxPiiS__param_2];
	mov.u32 	%r1, %tid.x;
	mov.u32 	%r9, %ctaid.x;
	mov.u32 	%r19, %ntid.x;
	mad.lo.s32 	%r3, %r9, %r19, %r1;
	setp.ge.s32 	%p1, %r3, %r8;
	shl.b32 	%r10, %r1, 2;
	mov.u32 	%r11, buffer;
	add.s32 	%r4, %r11, %r10;
	@%p1 bra 	$L__BB0_2;
	cvta.to.global.u64 	%rd3, %rd1;
	mul.wide.s32 	%rd4, %r3, 4;
	add.s64 	%rd5, %rd3, %rd4;
	ld.global.u32 	%r13, [%rd5];
	st.shared.u32 	[%r4], %r13;
	bra.uni 	$L__BB0_3;
$L__BB0_2:
	mov.b32 	%r12, 0;
	st.shared.u32 	[%r4], %r12;
$L__BB0_3:
	bar.sync 	0;
	setp.lt.u32 	%p2, %r19, 2;
	@%p2 bra 	$L__BB0_8;
$L__BB0_4:
	mov.u32 	%r5, %r19;
	shr.u32 	%r19, %r5, 1;
	setp.ge.u32 	%p3, %r1, %r19;
	@%p3 bra 	$L__BB0_7;
	ld.shared.u32 	%r14, [%r4];
	shl.b32 	%r15, %r19, 2;
	add.s32 	%r16, %r4, %r15;
	ld.shared.u32 	%r7, [%r16];
	setp.ge.s32 	%p4, %r14, %r7;
	@%p4 bra 	$L__BB0_7;
	st.shared.u32 	[%r4], %r7;
$L__BB0_7:
	bar.sync 	0;
	setp.gt.u32 	%p5, %r5, 3;
	@%p5 bra 	$L__BB0_4;
$L__BB0_8:
	setp.ne.s32 	%p6, %r1, 0;
	@%p6 bra 	$L__BB0_10;
	ld.shared.u32 	%r17, [buffer];
	cvta.to.global.u64 	%rd6, %rd2;
	atom.global.max.s32 	%r18, [%rd6], %r17;
$L__BB0_10:
	ret;

}
	// .globl	_Z12reductionAddPiiS_
.visible .entry _Z12reductionAddPiiS_(
	.param .u64 .ptr .align 1 _Z12reductionAddPiiS__param_0,
	.param .u32 _Z12reductionAddPiiS__param_1,
	.param .u64 .ptr .align 1 _Z12reductionAddPiiS__param_2
)
{
	.reg .pred 	%p<7>;
	.reg .b32 	%r<24>;
	.reg .b64 	%rd<7>;

	ld.param.u64 	%rd1, [_Z12reductionAddPiiS__param_0];
	ld.param.u32 	%r10, [_Z12reductionAddPiiS__param_1];
	ld.param.u64 	%rd2, [_Z12reductionAddPiiS__param_2];
	mov.u32 	%r1, %tid.x;
	mov.u32 	%r11, %ctaid.x;
	mov.u32 	%r23, %ntid.x;
	mad.lo.s32 	%r3, %r11, %r23, %r1;
	setp.ge.s32 	%p1, %r3, %r10;
	mov.b32 	%r22, 0;
	@%p1 bra 	$L__BB1_2;
	cvta.to.global.u64 	%rd3, %rd1;
	mul.wide.s32 	%rd4, %r3, 4;
	add.s64 	%rd5, %rd3, %rd4;
	ld.global.u32 	%r12, [%rd5];
	setp.ne.s32 	%p2, %r12, -1;
	selp.u32 	%r22, 1, 0, %p2;
$L__BB1_2:
	shl.b32 	%r13, %r1, 2;
	mov.u32 	%r14, buffer;
	add.s32 	%r6, %r14, %r13;
	st.shared.u32 	[%r6], %r22;
	bar.sync 	0;
	setp.lt.u32 	%p3, %r23, 2;
	@%p3 bra 	$L__BB1_6;
$L__BB1_3:
	shr.u32 	%r8, %r23, 1;
	setp.ge.u32 	%p4, %r1, %r8;
	@%p4 bra 	$L__BB1_5;
	shl.b32 	%r15, %r8, 2;
	add.s32 	%r16, %r6, %r15;
	ld.shared.u32 	%r17, [%r16];
	ld.shared.u32 	%r18, [%r6];
	add.s32 	%r19, %r18, %r17;
	st.shared.u32 	[%r6], %r19;
$L__BB1_5:
	bar.sync 	0;
	setp.gt.u32 	%p5, %r23, 3;
	mov.u32 	%r23, %r8;
	@%p5 bra 	$L__BB1_3;
$L__BB1_6:
	setp.ne.s32 	%p6, %r1, 0;
	@%p6 bra 	$L__BB1_8;
	ld.shared.u32 	%r20, [buffer];
	cvta.to.global.u64 	%rd6, %rd2;
	atom.global.add.u32 	%r21, [%rd6], %r20;
$L__BB1_8:
	ret;

}
	// .globl	_Z19reductionAddHeightsPiiPy
.visible .entry _Z19reductionAddHeightsPiiPy(
	.param .u64 .ptr .align 1 _Z19reductionAddHeightsPiiPy_param_0,
	.param .u32 _Z19reductionAddHeightsPiiPy_param_1,
	.param .u64 .ptr .align 1 _Z19reductionAddHeightsPiiPy_param_2
)
{
	.reg .pred 	%p<7>;
	.reg .b32 	%r<22>;
	.reg .b64 	%rd<9>;

	ld.param.u64 	%rd1, [_Z19reductionAddHeightsPiiPy_param_0];
	ld.param.u32 	%r10, [_Z19reductionAddHeightsPiiPy_param_1];
	ld.param.u64 	%rd2, [_Z19reductionAddHeightsPiiPy_param_2];
	mov.u32 	%r1, %tid.x;
	mov.u32 	%r11, %ctaid.x;
	mov.u32 	%r21, %ntid.x;
	mad.lo.s32 	%r3, %r11, %r21, %r1;
	setp.ge.s32 	%p1, %r3, %r10;
	mov.b32 	%r20, 0;
	@%p1 bra 	$L__BB2_2;
	cvta.to.global.u64 	%rd3, %rd1;
	mul.wide.s32 	%rd4, %r3, 4;
	add.s64 	%rd5, %rd3, %rd4;
	ld.global.u32 	%r12, [%rd5];
	setp.eq.s32 	%p2, %r12, -2147483648;
	selp.b32 	%r20, 0, %r12, %p2;
$L__BB2_2:
	shl.b32 	%r13, %r1, 2;
	mov.u32 	%r14, buffer;
	add.s32 	%r6, %r14, %r13;
	st.shared.u32 	[%r6], %r20;
	bar.sync 	0;
	setp.lt.u32 	%p3, %r21, 2;
	@%p3 bra 	$L__BB2_6;
$L__BB2_3:
	shr.u32 	%r8, %r21, 1;
	setp.ge.u32 	%p4, %r1, %r8;
	@%p4 bra 	$L__BB2_5;
	shl.b32 	%r15, %r8, 2;
	add.s32 	%r16, %r6, %r15;
	ld.shared.u32 	%r17, [%r16];
	ld.shared.u32 	%r18, [%r6];
	add.s32 	%r19, %r18, %r17;
	st.shared.u32 	[%r6], %r19;
$L__BB2_5:
	bar.sync 	0;
	setp.gt.u32 	%p5, %r21, 3;
	mov.u32 	%r21, %r8;
	@%p5 bra 	$L__BB2_3;
$L__BB2_6:
	setp.ne.s32 	%p6, %r1, 0;
	@%p6 bra 	$L__BB2_8;
	ld.shared.s32 	%rd6, [buffer];
	cvta.to.global.u64 	%rd7, %rd2;
	atom.global.add.u64 	%rd8, [%rd7], %rd6;
$L__BB2_8:
	ret;

}
	// .globl	_Z23searchersInitializationP8SearcherPii
.visible .entry _Z23searchersInitializationP8SearcherPii(
	.param .u64 .ptr .align 1 _Z23searchersInitializationP8SearcherPii_param_0,
	.param .u64 .ptr .align 1 _Z23searchersInitializationP8SearcherPii_param_1,
	.param .u32 _Z23searchersInitializationP8SearcherPii_param_2
)
{
	.reg .pred 	%p<2>;
	.reg .b32 	%r<8>;
	.reg .b64 	%rd<9>;

	ld.param.u64 	%rd1, [_Z23searchersInitializationP8SearcherPii_param_0];
	ld.param.u64 	%rd2, [_Z23searchersInitializationP8SearcherPii_param_1];
	ld.param.u32 	%r2, [_Z23searchersInitializationP8SearcherPii_param_2];
	mov.u32 	%r3, %tid.x;
	mov.u32 	%r4, %ntid.x;
	mov.u32 	%r5, %ctaid.x;
	mad.lo.s32 	%r1, %r4, %r5, %r3;
	setp.ge.s32 	%p1, %r1, %r2;
	@%p1 bra 	$L__BB3_2;
	cvta.to.global.u64 	%rd3, %rd1;
	cvta.to.global.u64 	%rd4, %rd2;
	mul.wide.s32 	%rd5, %r1, 16;
	add.s64 	%rd6, %rd3, %rd5;
	mov.b32 	%r6, 0;
	st.global.u32 	[%rd6+8], %r6;
	mov.b32 	%r7, -1;
	st.global.u32 	[%rd6+12], %r7;
	mul.wide.s32 	%rd7, %r1, 4;
	add.s64 	%rd8, %rd4, %rd7;
	st.global.u32 	[%rd8], %r6;
$L__BB3_2:
	ret;

}
	// .globl	_Z15computeFollowerP8Searcheri
.visible .entry _Z15computeFollowerP8Searcheri(
	.param .u64 .ptr .align 1 _Z15computeFollowerP8Searcheri_param_0,
	.param .u32 _Z15computeFollowerP8Searcheri_param_1
)
{
	.reg .pred 	%p<4>;
	.reg .b32 	%r<14>;
	.reg .b64 	%rd<8>;

	ld.param.u64 	%rd3, [_Z15computeFollowerP8Searcheri_param_0];
	ld.param.u32 	%r7, [_Z15computeFollowerP8Searcheri_param_1];
	cvta.to.global.u64 	%rd1, %rd3;
	mov.u32 	%r8, %tid.x;
	mov.u32 	%r9, %ntid.x;
	mov.u32 	%r10, %ctaid.x;
	mad.lo.s32 	%r12, %r9, %r10, %r8;
	setp.ge.s32 	%p1, %r12, %r7;
	@%p1 bra 	$L__BB4_6;
	mul.wide.s32 	%rd4, %r12, 16;
	add.s64 	%rd5, %rd1, %rd4;
	add.s64 	%rd2, %rd5, 12;
	ld.global.u32 	%r11, [%rd5+12];
$L__BB4_2:
	mov.u32 	%r3, %r11;
	setp.eq.s32 	%p2, %r3, %r12;
	@%p2 bra 	$L__BB4_4;
	mul.wide.s32 	%rd6, %r3, 16;
	add.s64 	%rd7, %rd1, %rd6;
	ld.global.u32 	%r11, [%rd7+12];
$L__BB4_4:
	setp.ne.s32 	%p3, %r3, %r12;
	mov.u32 	%r12, %r3;
	@%p3 bra 	$L__BB4_2;
	st.global.u32 	[%rd2], %r11;
$L__BB4_6:
	ret;

}
	// .globl	_Z23computeAccumulatedTrailP8SearcherPii
.visible .entry _Z23computeAccumulatedTrailP8SearcherPii(
	.param .u64 .ptr .align 1 _Z23computeAccumulatedTrailP8SearcherPii_param_0,
	.param .u64 .ptr .align 1 _Z23computeAccumulatedTrailP8SearcherPii_param_1,
	.param .u32 _Z23computeAccumulatedTrailP8SearcherPii_param_2
)
{
	.reg .pred 	%p<2>;
	.reg .b32 	%r<9>;
	.reg .b64 	%rd<9>;

	ld.param.u64 	%rd1, [_Z23computeAccumulatedTrailP8SearcherPii_param_0];
	ld.param.u64 	%rd2, [_Z23computeAccumulatedTrailP8SearcherPii_param_1];
	ld.param.u32 	%r2, [_Z23computeAccumulatedTrailP8SearcherPii_param_2];
	mov.u32 	%r3, %tid.x;
	mov.u32 	%r4, %ntid.x;
	mov.u32 	%r5, %ctaid.x;
	mad.lo.s32 	%r1, %r4, %r5, %r3;
	setp.ge.s32 	%p1, %r1, %r2;
	@%p1 bra 	$L__BB5_2;
	cvta.to.global.u64 	%rd3, %rd1;
	cvta.to.global.u64 	%rd4, %rd2;
	mul.wide.s32 	%rd5, %r1, 16;
	add.s64 	%rd6, %rd3, %rd5;
	ld.global.u32 	%r6, [%rd6+12];
	mul.wide.s32 	%rd7, %r6, 4;
	add.s64 	%rd8, %rd4, %rd7;
	ld.global.u32 	%r7, [%rd6+8];
	atom.global.add.u32 	%r8, [%rd8], %r7;
$L__BB5_2:
	ret;

}
	// .globl	_Z22computeSearchersTrailsiiiP8SearcherPiS1_ffff
.visible .entry _Z22computeSearchersTrailsiiiP8SearcherPiS1_ffff(
	.param .u32 _Z22computeSearchersTrailsiiiP8SearcherPiS1_ffff_param_0,
	.param .u32 _Z22computeSearchersTrailsiiiP8SearcherPiS1_ffff_param_1,
	.param .u32 _Z22computeSearchersTrailsiiiP8SearcherPiS1_ffff_param_2,
	.param .u64 .ptr .align 1 _Z22computeSearchersTrailsiiiP8SearcherPiS1_ffff_param_3,
	.param .u64 .ptr .align 1 _Z22computeSearchersTrailsiiiP8SearcherPiS1_ffff_param_4,
	.param .u64 .ptr .align 1 _Z22computeSearchersTrailsiiiP8SearcherPiS1_ffff_param_5,
	.param .f32 _Z22computeSearchersTrailsiiiP8SearcherPiS1_ffff_param_6,
	.param .f32 _Z22computeSearchersTrailsiiiP8SearcherPiS1_ffff_param_7,
	.param .f32 _Z22computeSearchersTrailsiiiP8SearcherPiS1_ffff_param_8,
	.param .f32 _Z22computeSearchersTrailsiiiP8SearcherPiS1_ffff_param_9
)
{
	.local .align 4 .b8 	__local_depot6[28];
	.reg .b64 	%SP;
	.reg .b64 	%SPL;
	.reg .pred 	%p<110>;
	.reg .b32 	%r<564>;
	.reg .b32 	%f<337>;
	.reg .b64 	%rd<219>;
	.reg .b64 	%fd<170>;

	mov.u64 	%SPL, __local_depot6;
	ld.param.u32 	%r162, [_Z22computeSearchersTrailsiiiP8SearcherPiS1_ffff_param_0];
	add.u64 	%rd1, %SPL, 0;
	add.u64 	%rd2, %SPL, 0;
	add.u64 	%rd3, %SPL, 0;
	add.u64 	%rd4, %SPL, 0;
	add.u64 	%rd5, %SPL, 0;
	add.u64 	%rd6, %SPL, 0;
	add.u64 	%rd7, %SPL, 0;
	add.u64 	%rd8, %SPL, 0;
	add.u64 	%rd9, %SPL, 0;
	add.u64 	%rd10, %SPL, 0;
	mov.u32 	%r163, %tid.x;
	mov.u32 	%r164, %ntid.x;
	mov.u32 	%r165, %ctaid.x;
	mad.lo.s32 	%r1, %r164, %r165, %r163;
	setp.ge.s32 	%p1, %r1, %r162;
	@%p1 bra 	$L__BB6_4;
	ld.param.f32 	%f319, [_Z22computeSearchersTrailsiiiP8SearcherPiS1_ffff_param_9];
	ld.param.f32 	%f311, [_Z22computeSearchersTrailsiiiP8SearcherPiS1_ffff_param_8];
	ld.param.f32 	%f310, [_Z22computeSearchersTrailsiiiP8SearcherPiS1_ffff_param_7];
	ld.param.f32 	%f306, [_Z22computeSearchersTrailsiiiP8SearcherPiS1_ffff_param_6];
	ld.param.u32 	%r501, [_Z22computeSearchersTrailsiiiP8SearcherPiS1_ffff_param_2];
	ld.param.u32 	%r499, [_Z22computeSearchersTrailsiiiP8SearcherPiS1_ffff_param_1];
	sub.f32 	%f84, %f310, %f306;
	cvt.rn.f32.s32 	%f85, %r499;
	div.rn.f32 	%f1, %f84, %f85;
	sub.f32 	%f86, %f319, %f311;
	cvt.rn.f32.s32 	%f87, %r501;
	div.rn.f32 	%f2, %f86, %f87;
	mov.b32 	%r166, 1127219200;
	mov.b32 	%r167, -2147483648;
	mov.b64 	%fd1, {%r167, %r166};
$L__BB6_2:
	ld.param.u64 	%rd206, [_Z22computeSearchersTrailsiiiP8SearcherPiS1_ffff_param_5];
	ld.param.u64 	%rd200, [_Z22computeSearchersTrailsiiiP8SearcherPiS1_ffff_param_3];
	ld.param.u32 	%r502, [_Z22computeSearchersTrailsiiiP8SearcherPiS1_ffff_param_2];
	cvta.to.global.u64 	%rd57, %rd200;
	mul.wide.s32 	%rd58, %r1, 16;
	add.s64 	%rd59, %rd57, %rd58;
	add.s64 	%rd11, %rd59, 8;
	ld.global.u32 	%r168, [%rd59+8];
	add.s32 	%r169, %r168, 1;
	st.global.u32 	[%rd59+8], %r169;
	ld.global.u32 	%r2, [%rd59];
	ld.global.u32 	%r3, [%rd59+4];
	mad.lo.s32 	%r170, %r2, %r502, %r3;
	cvta.to.global.u64 	%rd60, %rd206;
	mul.wide.s32 	%rd61, %r170, 4;
	add.s64 	%rd62, %rd60, %rd61;
	atom.relaxed.global.cas.b32 	%r4, [%rd62], -1, %r1;
	setp.eq.s32 	%p2, %r4, -1;
	@%p2 bra 	$L__BB6_5;
	st.global.u32 	[%rd11+4], %r4;
$L__BB6_4:
	ret;
$L__BB6_5:
	ld.param.f32 	%f307, [_Z22computeSearchersTrailsiiiP8SearcherPiS1_ffff_param_6];
	cvt.rn.f32.s32 	%f88, %r2;
	fma.rn.f32 	%f3, %f1, %f88, %f307;
	mul.f32 	%f89, %f3, 0f3F22F983;
	cvt.rni.s32.f32 	%r555, %f89;
	cvt.rn.f32.s32 	%f90, %r555;
	fma.rn.f32 	%f91, %f90, 0fBFC90FDA, %f3;
	fma.rn.f32 	%f92, %f90, 0fB3A22168, %f91;
	fma.rn.f32 	%f334, %f90, 0fA7C234C5, %f92;
	abs.f32 	%f5, %f3;
	setp.ltu.f32 	%p3, %f5, 0f47CE4780;
	mov.u32 	%r512, %r555;
	mov.f32 	%f320, %f334;
	@%p3 bra 	$L__BB6_13;
	setp.neu.f32 	%p4, %f5, 0f7F800000;
	@%p4 bra 	$L__BB6_8;
	mov.f32 	%f95, 0f00000000;
	mul.rn.f32 	%f320, %f3, %f95;
	mov.b32 	%r512, 0;
	bra.uni 	$L__BB6_13;
$L__BB6_8:
	mov.b32 	%r6, %f3;
	mov.b64 	%rd209, 0;
	mov.b32 	%r509, 0;
	mov.u64 	%rd207, __cudart_i2opi_f;
	mov.u64 	%rd208, %rd10;
$L__BB6_9:
	.pragma "nounroll";
	ld.global.nc.u32 	%r172, [%rd207];
	shl.b32 	%r173, %r6, 8;
	or.b32  	%r174, %r173, -2147483648;
	mad.wide.u32 	%rd65, %r172, %r174, %rd209;
	shr.u64 	%rd209, %rd65, 32;
	st.local.u32 	[%rd208], %rd65;
	add.s32 	%r509, %r509, 1;
	add.s64 	%rd208, %rd208, 4;
	add.s64 	%rd207, %rd207, 4;
	setp.ne.s32 	%p5, %r509, 6;
	@%p5 bra 	$L__BB6_9;
	shr.u32 	%r175, %r6, 23;
	st.local.u32 	[%rd10+24], %rd209;
	and.b32  	%r9, %r175, 31;
	and.b32  	%r176, %r175, 224;
	add.s32 	%r177, %r176, -128;
	shr.u32 	%r178, %r177, 5;
	mul.wide.u32 	%rd66, %r178, 4;
	sub.s64 	%rd18, %rd10, %rd66;
	ld.local.u32 	%r510, [%rd18+24];
	ld.local.u32 	%r511, [%rd18+20];
	setp.eq.s32 	%p6, %r9, 0;
	@%p6 bra 	$L__BB6_12;
	shf.l.wrap.b32 	%r510, %r511, %r510, %r9;
	ld.local.u32 	%r179, [%rd18+16];
	shf.l.wrap.b32 	%r511, %r179, %r511, %r9;
$L__BB6_12:
	shr.u32 	%r180, %r510, 30;
	shf.l.wrap.b32 	%r181, %r511, %r510, 2;
	shl.b32 	%r182, %r511, 2;
	shr.u32 	%r183, %r181, 31;
	add.s32 	%r184, %r183, %r180;
	neg.s32 	%r185, %r184;
	setp.lt.s32 	%p7, %r6, 0;
	selp.b32 	%r512, %r185, %r184, %p7;
	xor.b32  	%r186, %r181, %r6;
	shr.s32 	%r187, %r181, 31;
	xor.b32  	%r188, %r187, %r181;
	xor.b32  	%r189, %r187, %r182;
	cvt.u64.u32 	%rd67, %r188;
	shl.b64 	%rd68, %rd67, 32;
	cvt.u64.u32 	%rd69, %r189;
	or.b64  	%rd70, %rd68, %rd69;
	cvt.rn.f64.s64 	%fd29, %rd70;
	mul.f64 	%fd30, %fd29, 0d3BF921FB54442D19;
	cvt.rn.f32.f64 	%f93, %fd30;
	neg.f32 	%f94, %f93;
	setp.lt.s32 	%p8, %r186, 0;
	selp.f32 	%f320, %f94, %f93, %p8;
$L__BB6_13:
	ld.param.f32 	%f312, [_Z22computeSearchersTrailsiiiP8SearcherPiS1_ffff_param_8];
	mul.rn.f32 	%f96, %f320, %f320;
	and.b32  	%r191, %r512, 1;
	setp.eq.b32 	%p9, %r191, 1;
	selp.f32 	%f97, 0f3F800000, %f320, %p9;
	fma.rn.f32 	%f98, %f96, %f97, 0f00000000;
	fma.rn.f32 	%f99, %f96, 0f37CBAC00, 0fBAB607ED;
	selp.f32 	%f100, %f99, 0fB94D4153, %p9;
	selp.f32 	%f101, 0f3D2AAABB, 0f3C0885E4, %p9;
	fma.rn.f32 	%f102, %f100, %f96, %f101;
	selp.f32 	%f103, 0fBEFFFFFF, 0fBE2AAAA8, %p9;
	fma.rn.f32 	%f104, %f102, %f96, %f103;
	fma.rn.f32 	%f105, %f104, %f98, %f97;
	and.b32  	%r192, %r512, 2;
	setp.eq.s32 	%p10, %r192, 0;
	mov.f32 	%f106, 0f00000000;
	sub.f32 	%f107, %f106, %f105;
	selp.f32 	%f9, %f105, %f107, %p10;
	cvt.rn.f32.s32 	%f108, %r3;
	fma.rn.f32 	%f109, %f2, %f108, %f312;
	mul.f32 	%f10, %f109, 0f3F000000;
	mul.f32 	%f110, %f10, 0f3F22F983;
	cvt.rni.s32.f32 	%r537, %f110;
	cvt.rn.f32.s32 	%f111, %r537;
	fma.rn.f32 	%f112, %f111, 0fBFC90FDA, %f10;
	fma.rn.f32 	%f113, %f111, 0fB3A22168, %f112;
	fma.rn.f32 	%f327, %f111, 0fA7C234C5, %f113;
	abs.f32 	%f12, %f10;
	setp.ltu.f32 	%p11, %f12, 0f47CE4780;
	mov.u32 	%r516, %r537;
	mov.f32 	%f321, %f327;
	@%p11 bra 	$L__BB6_21;
	setp.neu.f32 	%p12, %f12, 0f7F800000;
	@%p12 bra 	$L__BB6_16;
	mov.f32 	%f116, 0f00000000;
	mul.rn.f32 	%f321, %f10, %f116;
	mov.b32 	%r516, 0;
	bra.uni 	$L__BB6_21;
$L__BB6_16:
	mov.b64 	%rd210, 0;
	mov.b32 	%r513, 0;
$L__BB6_17:
	.pragma "nounroll";
	mul.wide.u32 	%rd72, %r513, 4;
	mov.u64 	%rd73, __cudart_i2opi_f;
	add.s64 	%rd74, %rd73, %rd72;
	ld.global.nc.u32 	%r194, [%rd74];
	mov.b32 	%r195, %f10;
	shl.b32 	%r196, %r195, 8;
	or.b32  	%r197, %r196, -2147483648;
	mad.wide.u32 	%rd75, %r194, %r197, %rd210;
	shr.u64 	%rd210, %rd75, 32;
	add.s64 	%rd76, %rd9, %rd72;
	st.local.u32 	[%rd76], %rd75;
	add.s32 	%r513, %r513, 1;
	setp.ne.s32 	%p13, %r513, 6;
	@%p13 bra 	$L__BB6_17;
	shr.u32 	%r199, %r195, 23;
	st.local.u32 	[%rd9+24], %rd210;
	and.b32  	%r21, %r199, 31;
	and.b32  	%r200, %r199, 224;
	add.s32 	%r201, %r200, -128;
	shr.u32 	%r202, %r201, 5;
	mul.wide.u32 	%rd77, %r202, 4;
	sub.s64 	%rd21, %rd9, %rd77;
	ld.local.u32 	%r514, [%rd21+24];
	ld.local.u32 	%r515, [%rd21+20];
	setp.eq.s32 	%p14, %r21, 0;
	@%p14 bra 	$L__BB6_20;
	shf.l.wrap.b32 	%r514, %r515, %r514, %r21;
	ld.local.u32 	%r203, [%rd21+16];
	shf.l.wrap.b32 	%r515, %r203, %r515, %r21;
$L__BB6_20:
	shr.u32 	%r204, %r514, 30;
	shf.l.wrap.b32 	%r205, %r515, %r514, 2;
	shl.b32 	%r206, %r515, 2;
	shr.u32 	%r207, %r205, 31;
	add.s32 	%r208, %r207, %r204;
	neg.s32 	%r209, %r208;
	mov.b32 	%r210, %f10;
	setp.lt.s32 	%p15, %r210, 0;
	selp.b32 	%r516, %r209, %r208, %p15;
	xor.b32  	%r211, %r205, %r210;
	shr.s32 	%r212, %r205, 31;
	xor.b32  	%r213, %r212, %r205;
	xor.b32  	%r214, %r212, %r206;
	cvt.u64.u32 	%rd78, %r213;
	shl.b64 	%rd79, %rd78, 32;
	cvt.u64.u32 	%rd80, %r214;
	or.b64  	%rd81, %rd79, %rd80;
	cvt.rn.f64.s64 	%fd31, %rd81;
	mul.f64 	%fd32, %fd31, 0d3BF921FB54442D19;
	cvt.rn.f32.f64 	%f114, %fd32;
	neg.f32 	%f115, %f114;
	setp.lt.s32 	%p16, %r211, 0;
	selp.f32 	%f321, %f115, %f114, %p16;
$L__BB6_21:
	ld.param.f32 	%f313, [_Z22computeSearchersTrailsiiiP8SearcherPiS1_ffff_param_8];
	add.s32 	%r217, %r516, 1;
	mul.rn.f32 	%f117, %f321, %f321;
	and.b32  	%r218, %r516, 1;
	setp.eq.b32 	%p17, %r218, 1;
	selp.f32 	%f118, %f321, 0f3F800000, %p17;
	fma.rn.f32 	%f119, %f117, %f118, 0f00000000;
	fma.rn.f32 	%f120, %f117, 0f37CBAC00, 0fBAB607ED;
	selp.f32 	%f121, 0fB94D4153, %f120, %p17;
	selp.f32 	%f122, 0f3C0885E4, 0f3D2AAABB, %p17;
	fma.rn.f32 	%f123, %f121, %f117, %f122;
	selp.f32 	%f124, 0fBE2AAAA8, 0fBEFFFFFF, %p17;
	fma.rn.f32 	%f125, %f123, %f117, %f124;
	fma.rn.f32 	%f126, %f125, %f119, %f118;
	and.b32  	%r219, %r217, 2;
	setp.eq.s32 	%p18, %r219, 0;
	mov.f32 	%f127, 0f00000000;
	sub.f32 	%f128, %f127, %f126;
	selp.f32 	%f129, %f126, %f128, %p18;
	add.f32 	%f130, %f9, %f9;
	mul.f32 	%f16, %f130, %f129;
	cvt.rn.f32.s32 	%f131, %r3;
	fma.rn.f32 	%f132, %f2, %f131, %f313;
	cvt.f64.f32 	%fd33, %f132;
	add.f64 	%fd34, %fd33, 0dBFF921FB54442D18;
	abs.f64 	%fd161, %fd34;
	{
	.reg .b32 %temp; 
	mov.b64 	{%temp, %r517}, %fd161;
	}
	{
	.reg .b32 %temp; 
	mov.b64 	{%r518, %temp}, %fd161;
	}
	setp.gt.s32 	%p19, %r517, 1048575;
	mov.b32 	%r519, -1023;
	@%p19 bra 	$L__BB6_23;
	mul.f64 	%fd161, %fd161, 0d4350000000000000;
	{
	.reg .b32 %temp; 
	mov.b64 	{%temp, %r517}, %fd161;
	}
	{
	.reg .b32 %temp; 
	mov.b64 	{%r518, %temp}, %fd161;
	}
	mov.b32 	%r519, -1077;
$L__BB6_23:
	add.s32 	%r221, %r517, -1;
	setp.gt.u32 	%p20, %r221, 2146435070;
	@%p20 bra 	$L__BB6_27;
	shr.u32 	%r224, %r517, 20;
	add.s32 	%r520, %r519, %r224;
	and.b32  	%r225, %r517, 1048575;
	or.b32  	%r226, %r225, 1072693248;
	mov.b64 	%fd162, {%r518, %r226};
	setp.lt.u32 	%p22, %r226, 1073127583;
	@%p22 bra 	$L__BB6_26;
	{
	.reg .b32 %temp; 
	mov.b64 	{%r227, %temp}, %fd162;
	}
	{
	.reg .b32 %temp; 
	mov.b64 	{%temp, %r228}, %fd162;
	}
	add.s32 	%r229, %r228, -1048576;
	mov.b64 	%fd162, {%r227, %r229};
	add.s32 	%r520, %r520, 1;
$L__BB6_26:
	add.f64 	%fd36, %fd162, 0dBFF0000000000000;
	add.f64 	%fd37, %fd162, 0d3FF0000000000000;
	rcp.approx.ftz.f64 	%fd38, %fd37;
	neg.f64 	%fd39, %fd37;
	fma.rn.f64 	%fd40, %fd39, %fd38, 0d3FF0000000000000;
	fma.rn.f64 	%fd41, %fd40, %fd40, %fd40;
	fma.rn.f64 	%fd42, %fd41, %fd38, %fd38;
	mul.f64 	%fd43, %fd36, %fd42;
	fma.rn.f64 	%fd44, %fd36, %fd42, %fd43;
	mul.f64 	%fd45, %fd44, %fd44;
	fma.rn.f64 	%fd46, %fd45, 0d3EB1380B3AE80F1E, 0d3ED0EE258B7A8B04;
	fma.rn.f64 	%fd47, %fd46, %fd45, 0d3EF3B2669F02676F;
	fma.rn.f64 	%fd48, %fd47, %fd45, 0d3F1745CBA9AB0956;
	fma.rn.f64 	%fd49, %fd48, %fd45, 0d3F3C71C72D1B5154;
	fma.rn.f64 	%fd50, %fd49, %fd45, 0d3F624924923BE72D;
	fma.rn.f64 	%fd51, %fd50, %fd45, 0d3F8999999999A3C4;
	fma.rn.f64 	%fd52, %fd51, %fd45, 0d3FB5555555555554;
	sub.f64 	%fd53, %fd36, %fd44;
	add.f64 	%fd54, %fd53, %fd53;
	neg.f64 	%fd55, %fd44;
	fma.rn.f64 	%fd56, %fd55, %fd36, %fd54;
	mul.f64 	%fd57, %fd42, %fd56;
	mul.f64 	%fd58, %fd45, %fd52;
	fma.rn.f64 	%fd59, %fd58, %fd44, %fd57;
	xor.b32  	%r230, %r520, -2147483648;
	mov.b32 	%r231, 1127219200;
	mov.b64 	%fd60, {%r230, %r231};
	sub.f64 	%fd61, %fd60, %fd1;
	fma.rn.f64 	%fd62, %fd61, 0d3FE62E42FEFA39EF, %fd44;
	fma.rn.f64 	%fd63, %fd61, 0dBFE62E42FEFA39EF, %fd62;
	sub.f64 	%fd64, %fd63, %fd44;
	sub.f64 	%fd65, %fd59, %fd64;
	fma.rn.f64 	%fd66, %fd61, 0d3C7ABC9E3B39803F, %fd65;
	add.f64 	%fd163, %fd62, %fd66;
	bra.uni 	$L__BB6_28;
$L__BB6_27:
	fma.rn.f64 	%fd35, %fd161, 0d7FF0000000000000, 0d7FF0000000000000;
	{
	.reg .b32 %temp; 
	mov.b64 	{%temp, %r222}, %fd161;
	}
	and.b32  	%r223, %r222, 2147483647;
	setp.eq.s32 	%p21, %r223, 0;
	selp.f64 	%fd163, 0dFFF0000000000000, %fd35, %p21;
$L__BB6_28:
	ld.param.u64 	%rd203, [_Z22computeSearchersTrailsiiiP8SearcherPiS1_ffff_param_4];
	ld.param.u32 	%r503, [_Z22computeSearchersTrailsiiiP8SearcherPiS1_ffff_param_2];
	mad.lo.s32 	%r233, %r2, %r503, %r3;
	cvt.f64.f32 	%fd67, %f16;
	add.f64 	%fd68, %fd163, %fd67;
	cvt.rn.f32.f64 	%f133, %fd68;
	mul.f32 	%f134, %f133, 0f461C4000;
	cvt.rzi.s32.f32 	%r234, %f134;
	cvta.to.global.u64 	%rd82, %rd203;
	mul.wide.s32 	%rd83, %r233, 4;
	add.s64 	%rd22, %rd82, %rd83;
	st.global.u32 	[%rd22], %r234;
	cvt.rn.f32.s32 	%f329, %r234;
	setp.lt.s32 	%p23, %r2, 1;
	mov.b32 	%r538, 0;
	@%p23 bra 	$L__BB6_48;
	ld.param.u64 	%rd204, [_Z22computeSearchersTrailsiiiP8SearcherPiS1_ffff_param_4];
	ld.param.u32 	%r504, [_Z22computeSearchersTrailsiiiP8SearcherPiS1_ffff_param_2];
	mul.lo.s32 	%r235, %r2, %r504;
	sub.s32 	%r236, %r235, %r504;
	add.s32 	%r237, %r236, %r3;
	cvta.to.global.u64 	%rd84, %rd204;
	mul.wide.s32 	%rd85, %r237, 4;
	add.s64 	%rd86, %rd84, %rd85;
	ld.global.u32 	%r238, [%rd86];
	cvt.rn.f32.s32 	%f324, %r238;
	setp.neu.f32 	%p24, %f324, 0fCF000000;
	@%p24 bra 	$L__BB6_47;
	ld.param.f32 	%f308, [_Z22computeSearchersTrailsiiiP8SearcherPiS1_ffff_param_6];
	add.s32 	%r239, %r2, -1;
	cvt.rn.f32.u32 	%f135, %r239;
	fma.rn.f32 	%f19, %f1, %f135, %f308;
	mul.f32 	%f136, %f19, 0f3F22F983;
	cvt.rni.s32.f32 	%r524, %f136;
	cvt.rn.f32.s32 	%f137, %r524;
	fma.rn.f32 	%f138, %f137, 0fBFC90FDA, %f19;
	fma.rn.f32 	%f139, %f137, 0fB3A22168, %f138;
	fma.rn.f32 	%f322, %f137, 0fA7C234C5, %f139;
	abs.f32 	%f140, %f19;
	setp.ltu.f32 	%p25, %f140, 0f47CE4780;
	@%p25 bra 	$L__BB6_38;
	abs.f32 	%f141, %f19;
	setp.neu.f32 	%p26, %f141, 0f7F800000;
	@%p26 bra 	$L__BB6_33;
	mov.f32 	%f144, 0f00000000;
	mul.rn.f32 	%f322, %f19, %f144;
	mov.b32 	%r524, 0;
	bra.uni 	$L__BB6_38;
$L__BB6_33:
	mov.b32 	%r41, %f19;
	mov.b64 	%rd211, 0;
	mov.b32 	%r521, 0;
$L__BB6_34:
	.pragma "nounroll";
	mul.wide.u32 	%rd88, %r521, 4;
	mov.u64 	%rd89, __cudart_i2opi_f;
	add.s64 	%rd90, %rd89, %rd88;
	ld.global.nc.u32 	%r241, [%rd90];
	shl.b32 	%r242, %r41, 8;
	or.b32  	%r243, %r242, -2147483648;
	mad.wide.u32 	%rd91, %r241, %r243, %rd211;
	shr.u64 	%rd211, %rd91, 32;
	add.s64 	%rd92, %rd8, %rd88;
	st.local.u32 	[%rd92], %rd91;
	add.s32 	%r521, %r521, 1;
	setp.ne.s32 	%p27, %r521, 6;
	@%p27 bra 	$L__BB6_34;
	shr.u32 	%r244, %r41, 23;
	st.local.u32 	[%rd8+24], %rd211;
	and.b32  	%r245, %r244, 31;
	and.b32  	%r246, %r244, 224;
	add.s32 	%r247, %r246, -128;
	shr.u32 	%r248, %r247, 5;
	mul.wide.u32 	%rd93, %r248, 4;
	sub.s64 	%rd94, %rd8, %rd93;
	ld.local.u32 	%r522, [%rd94+24];
	ld.local.u32 	%r523, [%rd94+20];
	setp.eq.s32 	%p28, %r245, 0;
	@%p28 bra 	$L__BB6_37;
	shr.u32 	%r249, %r41, 23;
	and.b32  	%r250, %r249, 31;
	shf.l.wrap.b32 	%r522, %r523, %r522, %r250;
	and.b32  	%r251, %r249, 224;
	add.s32 	%r252, %r251, -128;
	shr.u32 	%r253, %r252, 5;
	mul.wide.u32 	%rd95, %r253, 4;
	sub.s64 	%rd96, %rd8, %rd95;
	ld.local.u32 	%r254, [%rd96+16];
	shf.l.wrap.b32 	%r523, %r254, %r523, %r250;
$L__BB6_37:
	shr.u32 	%r255, %r522, 30;
	shf.l.wrap.b32 	%r256, %r523, %r522, 2;
	shl.b32 	%r257, %r523, 2;
	shr.u32 	%r258, %r256, 31;
	add.s32 	%r259, %r258, %r255;
	neg.s32 	%r260, %r259;
	setp.lt.s32 	%p29, %r41, 0;
	selp.b32 	%r524, %r260, %r259, %p29;
	xor.b32  	%r261, %r256, %r41;
	shr.s32 	%r262, %r256, 31;
	xor.b32  	%r263, %r262, %r256;
	xor.b32  	%r264, %r262, %r257;
	cvt.u64.u32 	%rd97, %r263;
	shl.b64 	%rd98, %rd97, 32;
	cvt.u64.u32 	%rd99, %r264;
	or.b64  	%rd100, %rd98, %rd99;
	cvt.rn.f64.s64 	%fd69, %rd100;
	mul.f64 	%fd70, %fd69, 0d3BF921FB54442D19;
	cvt.rn.f32.f64 	%f142, %fd70;
	neg.f32 	%f143, %f142;
	setp.lt.s32 	%p30, %r261, 0;
	selp.f32 	%f322, %f143, %f142, %p30;
$L__BB6_38:
	abs.f32 	%f145, %f10;
	setp.ltu.f32 	%p31, %f145, 0f47CE4780;
	mul.rn.f32 	%f146, %f322, %f322;
	and.b32  	%r266, %r524, 1;
	setp.eq.b32 	%p32, %r266, 1;
	selp.f32 	%f147, 0f3F800000, %f322, %p32;
	fma.rn.f32 	%f148, %f146, %f147, 0f00000000;
	fma.rn.f32 	%f149, %f146, 0f37CBAC00, 0fBAB607ED;
	selp.f32 	%f150, %f149, 0fB94D4153, %p32;
	selp.f32 	%f151, 0f3D2AAABB, 0f3C0885E4, %p32;
	fma.rn.f32 	%f152, %f150, %f146, %f151;
	selp.f32 	%f153, 0fBEFFFFFF, 0fBE2AAAA8, %p32;
	fma.rn.f32 	%f154, %f152, %f146, %f153;
	fma.rn.f32 	%f155, %f154, %f148, %f147;
	and.b32  	%r267, %r524, 2;
	setp.eq.s32 	%p33, %r267, 0;
	mov.f32 	%f156, 0f00000000;
	sub.f32 	%f157, %f156, %f155;
	selp.f32 	%f24, %f155, %f157, %p33;
	mov.u32 	%r528, %r537;
	mov.f32 	%f323, %f327;
	@%p31 bra 	$L__BB6_46;
	abs.f32 	%f158, %f10;
	setp.neu.f32 	%p34, %f158, 0f7F800000;
	@%p34 bra 	$L__BB6_41;
	mov.f32 	%f161, 0f00000000;
	mul.rn.f32 	%f323, %f10, %f161;
	mov.b32 	%r528, 0;
	bra.uni 	$L__BB6_46;
$L__BB6_41:
	mov.b64 	%rd212, 0;
	mov.b32 	%r525, 0;
$L__BB6_42:
	.pragma "nounroll";
	mul.wide.u32 	%rd102, %r525, 4;
	mov.u64 	%rd103, __cudart_i2opi_f;
	add.s64 	%rd104, %rd103, %rd102;
	ld.global.nc.u32 	%r269, [%rd104];
	mov.b32 	%r270, %f10;
	shl.b32 	%r271, %r270, 8;
	or.b32  	%r272, %r271, -2147483648;
	mad.wide.u32 	%rd105, %r269, %r272, %rd212;
	shr.u64 	%rd212, %rd105, 32;
	add.s64 	%rd106, %rd7, %rd102;
	st.local.u32 	[%rd106], %rd105;
	add.s32 	%r525, %r525, 1;
	setp.ne.s32 	%p35, %r525, 6;
	@%p35 bra 	$L__BB6_42;
	mov.b32 	%r273, %f10;
	shr.u32 	%r274, %r273, 23;
	st.local.u32 	[%rd7+24], %rd212;
	and.b32  	%r275, %r274, 31;
	and.b32  	%r276, %r274, 224;
	add.s32 	%r277, %r276, -128;
	shr.u32 	%r278, %r277, 5;
	mul.wide.u32 	%rd107, %r278, 4;
	sub.s64 	%rd108, %rd7, %rd107;
	ld.local.u32 	%r526, [%rd108+24];
	ld.local.u32 	%r527, [%rd108+20];
	setp.eq.s32 	%p36, %r275, 0;
	@%p36 bra 	$L__BB6_45;
	mov.b32 	%r279, %f10;
	shr.u32 	%r280, %r279, 23;
	and.b32  	%r281, %r280, 31;
	shf.l.wrap.b32 	%r526, %r527, %r526, %r281;
	and.b32  	%r282, %r280, 224;
	add.s32 	%r283, %r282, -128;
	shr.u32 	%r284, %r283, 5;
	mul.wide.u32 	%rd109, %r284, 4;
	sub.s64 	%rd110, %rd7, %rd109;
	ld.local.u32 	%r285, [%rd110+16];
	shf.l.wrap.b32 	%r527, %r285, %r527, %r281;
$L__BB6_45:
	shr.u32 	%r286, %r526, 30;
	shf.l.wrap.b32 	%r287, %r527, %r526, 2;
	shl.b32 	%r288, %r527, 2;
	shr.u32 	%r289, %r287, 31;
	add.s32 	%r290, %r289, %r286;
	neg.s32 	%r291, %r290;
	mov.b32 	%r292, %f10;
	setp.lt.s32 	%p37, %r292, 0;
	selp.b32 	%r528, %r291, %r290, %p37;
	xor.b32  	%r293, %r287, %r292;
	shr.s32 	%r294, %r287, 31;
	xor.b32  	%r295, %r294, %r287;
	xor.b32  	%r296, %r294, %r288;
	cvt.u64.u32 	%rd111, %r295;
	shl.b64 	%rd112, %rd111, 32;
	cvt.u64.u32 	%rd113, %r296;
	or.b64  	%rd114, %rd112, %rd113;
	cvt.rn.f64.s64 	%fd71, %rd114;
	mul.f64 	%fd72, %fd71, 0d3BF921FB54442D19;
	cvt.rn.f32.f64 	%f159, %fd72;
	neg.f32 	%f160, %f159;
	setp.lt.s32 	%p38, %r293, 0;
	selp.f32 	%f323, %f160, %f159, %p38;
$L__BB6_46:
	ld.param.u64 	%rd205, [_Z22computeSearchersTrailsiiiP8SearcherPiS1_ffff_param_4];
	ld.param.u32 	%r505, [_Z22computeSearchersTrailsiiiP8SearcherPiS1_ffff_param_2];
	add.s32 	%r298, %r528, 1;
	mul.rn.f32 	%f162, %f323, %f323;
	and.b32  	%r299, %r528, 1;
	setp.eq.b32 	%p39, %r299, 1;
	selp.f32 	%f163, %f323, 0f3F800000, %p39;
	fma.rn.f32 	%f164, %f162, %f163, 0f00000000;
	fma.rn.f32 	%f165, %f162, 0f37CBAC00, 0fBAB607ED;
	selp.f32 	%f166, 0fB94D4153, %f165, %p39;
	selp.f32 	%f167, 0f3C0885E4, 0f3D2AAABB, %p39;
	fma.rn.f32 	%f168, %f166, %f162, %f167;
	selp.f32 	%f169, 0fBE2AAAA8, 0fBEFFFFFF, %p39;
	fma.rn.f32 	%f170, %f168, %f162, %f169;
	fma.rn.f32 	%f171, %f170, %f164, %f163;
	and.b32  	%r300, %r298, 2;
	setp.eq.s32 	%p40, %r300, 0;
	mov.f32 	%f172, 0f00000000;
	sub.f32 	%f173, %f172, %f171;
	selp.f32 	%f174, %f171, %f173, %p40;
	add.f32 	%f175, %f24, %f24;
	mul.f32 	%f176, %f175, %f174;
	cvt.f64.f32 	%fd73, %f176;
	add.f64 	%fd74, %fd163, %fd73;
	cvt.rn.f32.f64 	%f177, %fd74;
	mul.f32 	%f178, %f177, 0f461C4000;
	cvt.rzi.s32.f32 	%r301, %f178;
	cvta.to.global.u64 	%rd115, %rd205;
	mul.lo.s32 	%r302, %r2, %r505;
	sub.s32 	%r303, %r302, %r505;
	add.s32 	%r304, %r303, %r3;
	mul.wide.s32 	%rd116, %r304, 4;
	add.s64 	%rd117, %rd115, %rd116;
	st.global.u32 	[%rd117], %r301;
	cvt.rn.f32.s32 	%f324, %r301;
$L__BB6_47:
	setp.gt.f32 	%p41, %f324, %f329;
	selp.f32 	%f329, %f324, %f329, %p41;
	selp.u32 	%r538, 1, 0, %p41;
$L__BB6_48:
	ld.param.u32 	%r500, [_Z22computeSearchersTrailsiiiP8SearcherPiS1_ffff_param_1];
	add.s32 	%r305, %r500, -1;
	setp.ge.s32 	%p42, %r2, %r305;
	@%p42 bra 	$L__BB6_68;
	ld.param.u32 	%r506, [_Z22computeSearchersTrailsiiiP8SearcherPiS1_ffff_param_2];
	mul.wide.s32 	%rd118, %r506, 4;
	add.s64 	%rd119, %rd22, %rd118;
	ld.global.u32 	%r306, [%rd119];
	cvt.rn.f32.s32 	%f328, %r306;
	setp.neu.f32 	%p43, %f328, 0fCF000000;
	@%p43 bra 	$L__BB6_67;
	ld.param.f32 	%f309, [_Z22computeSearchersTrailsiiiP8SearcherPiS1_ffff_param_6];
	add.s32 	%r307, %r2, 1;
	cvt.rn.f32.s32 	%f179, %r307;
	fma.rn.f32 	%f33, %f1, %f179, %f309;
	mul.f32 	%f180, %f33, 0f3F22F983;
	cvt.rni.s32.f32 	%r533, %f180;
	cvt.rn.f32.s32 	%f181, %r533;
	fma.rn.f32 	%f182, %f181, 0fBFC90FDA, %f33;
	fma.rn.f32 	%f183, %f181, 0fB3A22168, %f182;
	fma.rn.f32 	%f326, %f181, 0fA7C234C5, %f183;
	abs.f32 	%f35, %f33;
	setp.ltu.f32 	%p44, %f35, 0f47CE4780;
	@%p44 bra 	$L__BB6_58;
	setp.neu.f32 	%p45, %f35, 0f7F800000;
	@%p45 bra 	$L__BB6_53;
	mov.f32 	%f186, 0f00000000;
	mul.rn.f32 	%f326, %f33, %f186;
	mov.b32 	%r533, 0;
	bra.uni 	$L__BB6_58;
$L__BB6_53:
	mov.b32 	%r65, %f33;
	mov.b64 	%rd213, 0;
	mov.b32 	%r530, 0;
$L__BB6_54:
	.pragma "nounroll";
	mul.wide.u32 	%rd121, %r530, 4;
	mov.u64 	%rd122, __cudart_i2opi_f;
	add.s64 	%rd123, %rd122, %rd121;
	ld.global.nc.u32 	%r309, [%rd123];
	shl.b32 	%r310, %r65, 8;
	or.b32  	%r311, %r310, -2147483648;
	mad.wide.u32 	%rd124, %r309, %r311, %rd213;
	shr.u64 	%rd213, %rd124, 32;
	add.s64 	%rd125, %rd6, %rd121;
	st.local.u32 	[%rd125], %rd124;
	add.s32 	%r530, %r530, 1;
	setp.ne.s32 	%p46, %r530, 6;
	@%p46 bra 	$L__BB6_54;
	shr.u32 	%r312, %r65, 23;
	st.local.u32 	[%rd6+24], %rd213;
	and.b32  	%r313, %r312, 31;
	and.b32  	%r314, %r312, 224;
	add.s32 	%r315, %r314, -128;
	shr.u32 	%r316, %r315, 5;
	mul.wide.u32 	%rd126, %r316, 4;
	sub.s64 	%rd127, %rd6, %rd126;
	ld.local.u32 	%r531, [%rd127+24];
	ld.local.u32 	%r532, [%rd127+20];
	setp.eq.s32 	%p47, %r313, 0;
	@%p47 bra 	$L__BB6_57;
	shr.u32 	%r317, %r65, 23;
	and.b32  	%r318, %r317, 31;
	shf.l.wrap.b32 	%r531, %r532, %r531, %r318;
	and.b32  	%r319, %r317, 224;
	add.s32 	%r320, %r319, -128;
	shr.u32 	%r321, %r320, 5;
	mul.wide.u32 	%rd128, %r321, 4;
	sub.s64 	%rd129, %rd6, %rd128;
	ld.local.u32 	%r322, [%rd129+16];
	shf.l.wrap.b32 	%r532, %r322, %r532, %r318;
$L__BB6_57:
	shr.u32 	%r323, %r531, 30;
	shf.l.wrap.b32 	%r324, %r532, %r531, 2;
	shl.b32 	%r325, %r532, 2;
	shr.u32 	%r326, %r324, 31;
	add.s32 	%r327, %r326, %r323;
	neg.s32 	%r328, %r327;
	setp.lt.s32 	%p48, %r65, 0;
	selp.b32 	%r533, %r328, %r327, %p48;
	xor.b32  	%r329, %r324, %r65;
	shr.s32 	%r330, %r324, 31;
	xor.b32  	%r331, %r330, %r324;
	xor.b32  	%r332, %r330, %r325;
	cvt.u64.u32 	%rd130, %r331;
	shl.b64 	%rd131, %rd130, 32;
	cvt.u64.u32 	%rd132, %r332;
	or.b64  	%rd133, %rd131, %rd132;
	cvt.rn.f64.s64 	%fd75, %rd133;
	mul.f64 	%fd76, %fd75, 0d3BF921FB54442D19;
	cvt.rn.f32.f64 	%f184, %fd76;
	neg.f32 	%f185, %f184;
	setp.lt.s32 	%p49, %r329, 0;
	selp.f32 	%f326, %f185, %f184, %p49;
$L__BB6_58:
	abs.f32 	%f39, %f10;
	setp.ltu.f32 	%p50, %f39, 0f47CE4780;
	mul.rn.f32 	%f187, %f326, %f326;
	and.b32  	%r334, %r533, 1;
	setp.eq.b32 	%p51, %r334, 1;
	selp.f32 	%f188, 0f3F800000, %f326, %p51;
	fma.rn.f32 	%f189, %f187, %f188, 0f00000000;
	fma.rn.f32 	%f190, %f187, 0f37CBAC00, 0fBAB607ED;
	selp.f32 	%f191, %f190, 0fB94D4153, %p51;
	selp.f32 	%f192, 0f3D2AAABB, 0f3C0885E4, %p51;
	fma.rn.f32 	%f193, %f191, %f187, %f192;
	selp.f32 	%f194, 0fBEFFFFFF, 0fBE2AAAA8, %p51;
	fma.rn.f32 	%f195, %f193, %f187, %f194;
	fma.rn.f32 	%f196, %f195, %f189, %f188;
	and.b32  	%r335, %r533, 2;
	setp.eq.s32 	%p52, %r335, 0;
	mov.f32 	%f197, 0f00000000;
	sub.f32 	%f198, %f197, %f196;
	selp.f32 	%f40, %f196, %f198, %p52;
	@%p50 bra 	$L__BB6_66;
	setp.neu.f32 	%p53, %f39, 0f7F800000;
	@%p53 bra 	$L__BB6_61;
	mov.f32 	%f201, 0f00000000;
	mul.rn.f32 	%f327, %f10, %f201;
	mov.b32 	%r537, 0;
	bra.uni 	$L__BB6_66;
$L__BB6_61:
	mov.b32 	%r76, %f10;
	mov.b64 	%rd214, 0;
	mov.b32 	%r534, 0;
$L__BB6_62:
	.pragma "nounroll";
	mul.wide.u32 	%rd135, %r534, 4;
	mov.u64 	%rd136, __cudart_i2opi_f;
	add.s64 	%rd137, %rd136, %rd135;
	ld.global.nc.u32 	%r337, [%rd137];
	shl.b32 	%r338, %r76, 8;
	or.b32  	%r339, %r338, -2147483648;
	mad.wide.u32 	%rd138, %r337, %r339, %rd214;
	shr.u64 	%rd214, %rd138, 32;
	add.s64 	%rd139, %rd5, %rd135;
	st.local.u32 	[%rd139], %rd138;
	add.s32 	%r534, %r534, 1;
	setp.ne.s32 	%p54, %r534, 6;
	@%p54 bra 	$L__BB6_62;
	shr.u32 	%r340, %r76, 23;
	st.local.u32 	[%rd5+24], %rd214;
	and.b32  	%r341, %r340, 31;
	and.b32  	%r342, %r340, 224;
	add.s32 	%r343, %r342, -128;
	shr.u32 	%r344, %r343, 5;
	mul.wide.u32 	%rd140, %r344, 4;
	sub.s64 	%rd141, %rd5, %rd140;
	ld.local.u32 	%r535, [%rd141+24];
	ld.local.u32 	%r536, [%rd141+20];
	setp.eq.s32 	%p55, %r341, 0;
	@%p55 bra 	$L__BB6_65;
	shr.u32 	%r345, %r76, 23;
	and.b32  	%r346, %r345, 31;
	shf.l.wrap.b32 	%r535, %r536, %r535, %r346;
	and.b32  	%r347, %r345, 224;
	add.s32 	%r348, %r347, -128;
	shr.u32 	%r349, %r348, 5;
	mul.wide.u32 	%rd142, %r349, 4;
	sub.s64 	%rd143, %rd5, %rd142;
	ld.local.u32 	%r350, [%rd143+16];
	shf.l.wrap.b32 	%r536, %r350, %r536, %r346;
$L__BB6_65:
	shr.u32 	%r351, %r535, 30;
	shf.l.wrap.b32 	%r352, %r536, %r535, 2;
	shl.b32 	%r353, %r536, 2;
	shr.u32 	%r354, %r352, 31;
	add.s32 	%r355, %r354, %r351;
	neg.s32 	%r356, %r355;
	setp.lt.s32 	%p56, %r76, 0;
	selp.b32 	%r537, %r356, %r355, %p56;
	xor.b32  	%r357, %r352, %r76;
	shr.s32 	%r358, %r352, 31;
	xor.b32  	%r359, %r358, %r352;
	xor.b32  	%r360, %r358, %r353;
	cvt.u64.u32 	%rd144, %r359;
	shl.b64 	%rd145, %rd144, 32;
	cvt.u64.u32 	%rd146, %r360;
	or.b64  	%rd147, %rd145, %rd146;
	cvt.rn.f64.s64 	%fd77, %rd147;
	mul.f64 	%fd78, %fd77, 0d3BF921FB54442D19;
	cvt.rn.f32.f64 	%f199, %fd78;
	neg.f32 	%f200, %f199;
	setp.lt.s32 	%p57, %r357, 0;
	selp.f32 	%f327, %f200, %f199, %p57;
$L__BB6_66:
	ld.param.u32 	%r507, [_Z22computeSearchersTrailsiiiP8SearcherPiS1_ffff_param_2];
	add.s32 	%r362, %r537, 1;
	mul.rn.f32 	%f202, %f327, %f327;
	and.b32  	%r363, %r537, 1;
	setp.eq.b32 	%p58, %r363, 1;
	selp.f32 	%f203, %f327, 0f3F800000, %p58;
	fma.rn.f32 	%f204, %f202, %f203, 0f00000000;
	fma.rn.f32 	%f205, %f202, 0f37CBAC00, 0fBAB607ED;
	selp.f32 	%f206, 0fB94D4153, %f205, %p58;
	selp.f32 	%f207, 0f3C0885E4, 0f3D2AAABB, %p58;
	fma.rn.f32 	%f208, %f206, %f202, %f207;
	selp.f32 	%f209, 0fBE2AAAA8, 0fBEFFFFFF, %p58;
	fma.rn.f32 	%f210, %f208, %f202, %f209;
	fma.rn.f32 	%f211, %f210, %f204, %f203;
	and.b32  	%r364, %r362, 2;
	setp.eq.s32 	%p59, %r364, 0;
	mov.f32 	%f212, 0f00000000;
	sub.f32 	%f213, %f212, %f211;
	selp.f32 	%f214, %f211, %f213, %p59;
	add.f32 	%f215, %f40, %f40;
	mul.f32 	%f216, %f215, %f214;
	cvt.f64.f32 	%fd79, %f216;
	add.f64 	%fd80, %fd163, %fd79;
	cvt.rn.f32.f64 	%f217, %fd80;
	mul.f32 	%f218, %f217, 0f461C4000;
	cvt.rzi.s32.f32 	%r365, %f218;
	mul.wide.s32 	%rd148, %r507, 4;
	add.s64 	%rd149, %rd22, %rd148;
	st.global.u32 	[%rd149], %r365;
	cvt.rn.f32.s32 	%f328, %r365;
$L__BB6_67:
	setp.gt.f32 	%p60, %f328, %f329;
	selp.f32 	%f329, %f328, %f329, %p60;
	selp.b32 	%r538, 2, %r538, %p60;
$L__BB6_68:
	setp.lt.s32 	%p61, %r3, 1;
	@%p61 bra 	$L__BB6_95;
	ld.global.u32 	%r366, [%rd22+-4];
	cvt.rn.f32.s32 	%f332, %r366;
	setp.neu.f32 	%p62, %f332, 0fCF000000;
	@%p62 bra 	$L__BB6_94;
	abs.f32 	%f49, %f3;
	setp.ltu.f32 	%p63, %f49, 0f47CE4780;
	mov.u32 	%r542, %r555;
	mov.f32 	%f330, %f334;
	@%p63 bra 	$L__BB6_78;
	setp.neu.f32 	%p64, %f49, 0f7F800000;
	@%p64 bra 	$L__BB6_73;
	mov.f32 	%f221, 0f00000000;
	mul.rn.f32 	%f330, %f3, %f221;
	mov.b32 	%r542, 0;
	bra.uni 	$L__BB6_78;
$L__BB6_73:
	mov.b64 	%rd215, 0;
	mov.b32 	%r539, 0;
$L__BB6_74:
	.pragma "nounroll";
	mul.wide.u32 	%rd151, %r539, 4;
	mov.u64 	%rd152, __cudart_i2opi_f;
	add.s64 	%rd153, %rd152, %rd151;
	ld.global.nc.u32 	%r368, [%rd153];
	mov.b32 	%r369, %f3;
	shl.b32 	%r370, %r369, 8;
	or.b32  	%r371, %r370, -2147483648;
	mad.wide.u32 	%rd154, %r368, %r371, %rd215;
	shr.u64 	%rd215, %rd154, 32;
	add.s64 	%rd155, %rd4, %rd151;
	st.local.u32 	[%rd155], %rd154;
	add.s32 	%r539, %r539, 1;
	setp.ne.s32 	%p65, %r539, 6;
	@%p65 bra 	$L__BB6_74;
	shr.u32 	%r373, %r369, 23;
	st.local.u32 	[%rd4+24], %rd215;
	and.b32  	%r91, %r373, 31;
	and.b32  	%r374, %r373, 224;
	add.s32 	%r375, %r374, -128;
	shr.u32 	%r376, %r375, 5;
	mul.wide.u32 	%rd156, %r376, 4;
	sub.s64 	%rd33, %rd4, %rd156;
	ld.local.u32 	%r540, [%rd33+24];
	ld.local.u32 	%r541, [%rd33+20];
	setp.eq.s32 	%p66, %r91, 0;
	@%p66 bra 	$L__BB6_77;
	shf.l.wrap.b32 	%r540, %r541, %r540, %r91;
	ld.local.u32 	%r377, [%rd33+16];
	shf.l.wrap.b32 	%r541, %r377, %r541, %r91;
$L__BB6_77:
	shr.u32 	%r378, %r540, 30;
	shf.l.wrap.b32 	%r379, %r541, %r540, 2;
	shl.b32 	%r380, %r541, 2;
	shr.u32 	%r381, %r379, 31;
	add.s32 	%r382, %r381, %r378;
	neg.s32 	%r383, %r382;
	mov.b32 	%r384, %f3;
	setp.lt.s32 	%p67, %r384, 0;
	selp.b32 	%r542, %r383, %r382, %p67;
	xor.b32  	%r385, %r379, %r384;
	shr.s32 	%r386, %r379, 31;
	xor.b32  	%r387, %r386, %r379;
	xor.b32  	%r388, %r386, %r380;
	cvt.u64.u32 	%rd157, %r387;
	shl.b64 	%rd158, %rd157, 32;
	cvt.u64.u32 	%rd159, %r388;
	or.b64  	%rd160, %rd158, %rd159;
	cvt.rn.f64.s64 	%fd81, %rd160;
	mul.f64 	%fd82, %fd81, 0d3BF921FB54442D19;
	cvt.rn.f32.f64 	%f219, %fd82;
	neg.f32 	%f220, %f219;
	setp.lt.s32 	%p68, %r385, 0;
	selp.f32 	%f330, %f220, %f219, %p68;
$L__BB6_78:
	ld.param.f32 	%f314, [_Z22computeSearchersTrailsiiiP8SearcherPiS1_ffff_param_8];
	mul.rn.f32 	%f222, %f330, %f330;
	and.b32  	%r390, %r542, 1;
	setp.eq.b32 	%p69, %r390, 1;
	selp.f32 	%f223, 0f3F800000, %f330, %p69;
	fma.rn.f32 	%f224, %f222, %f223, 0f00000000;
	fma.rn.f32 	%f225, %f222, 0f37CBAC00, 0fBAB607ED;
	selp.f32 	%f226, %f225, 0fB94D4153, %p69;
	selp.f32 	%f227, 0f3D2AAABB, 0f3C0885E4, %p69;
	fma.rn.f32 	%f228, %f226, %f222, %f227;
	selp.f32 	%f229, 0fBEFFFFFF, 0fBE2AAAA8, %p69;
	fma.rn.f32 	%f230, %f228, %f222, %f229;
	fma.rn.f32 	%f231, %f230, %f224, %f223;
	and.b32  	%r391, %r542, 2;
	setp.eq.s32 	%p70, %r391, 0;
	mov.f32 	%f232, 0f00000000;
	sub.f32 	%f233, %f232, %f231;
	selp.f32 	%f53, %f231, %f233, %p70;
	add.s32 	%r392, %r3, -1;
	cvt.rn.f32.u32 	%f234, %r392;
	fma.rn.f32 	%f235, %f2, %f234, %f314;
	mul.f32 	%f54, %f235, 0f3F000000;
	mul.f32 	%f236, %f54, 0f3F22F983;
	cvt.rni.s32.f32 	%r546, %f236;
	cvt.rn.f32.s32 	%f237, %r546;
	fma.rn.f32 	%f238, %f237, 0fBFC90FDA, %f54;
	fma.rn.f32 	%f239, %f237, 0fB3A22168, %f238;
	fma.rn.f32 	%f331, %f237, 0fA7C234C5, %f239;
	abs.f32 	%f56, %f54;
	setp.ltu.f32 	%p71, %f56, 0f47CE4780;
	@%p71 bra 	$L__BB6_86;
	setp.neu.f32 	%p72, %f56, 0f7F800000;
	@%p72 bra 	$L__BB6_81;
	mov.f32 	%f245, 0f00000000;
	mul.rn.f32 	%f331, %f54, %f245;
	mov.b32 	%r546, 0;
	bra.uni 	$L__BB6_86;
$L__BB6_81:
	mov.b64 	%rd216, 0;
	mov.b32 	%r543, 0;
$L__BB6_82:
	.pragma "nounroll";
	ld.param.f32 	%f315, [_Z22computeSearchersTrailsiiiP8SearcherPiS1_ffff_param_8];
	mul.wide.u32 	%rd162, %r543, 4;
	mov.u64 	%rd163, __cudart_i2opi_f;
	add.s64 	%rd164, %rd163, %rd162;
	ld.global.nc.u32 	%r394, [%rd164];
	add.s32 	%r395, %r3, -1;
	cvt.rn.f32.u32 	%f240, %r395;
	fma.rn.f32 	%f241, %f2, %f240, %f315;
	mul.f32 	%f242, %f241, 0f3F000000;
	mov.b32 	%r102, %f242;
	shl.b32 	%r396, %r102, 8;
	or.b32  	%r397, %r396, -2147483648;
	mad.wide.u32 	%rd165, %r394, %r397, %rd216;
	shr.u64 	%rd216, %rd165, 32;
	add.s64 	%rd166, %rd3, %rd162;
	st.local.u32 	[%rd166], %rd165;
	add.s32 	%r543, %r543, 1;
	setp.ne.s32 	%p73, %r543, 6;
	@%p73 bra 	$L__BB6_82;
	shr.u32 	%r398, %r102, 23;
	st.local.u32 	[%rd3+24], %rd216;
	and.b32  	%r399, %r398, 31;
	and.b32  	%r400, %r398, 224;
	add.s32 	%r401, %r400, -128;
	shr.u32 	%r402, %r401, 5;
	mul.wide.u32 	%rd167, %r402, 4;
	sub.s64 	%rd36, %rd3, %rd167;
	ld.local.u32 	%r544, [%rd36+24];
	ld.local.u32 	%r545, [%rd36+20];
	setp.eq.s32 	%p74, %r399, 0;
	@%p74 bra 	$L__BB6_85;
	shr.u32 	%r403, %r102, 23;
	and.b32  	%r404, %r403, 31;
	shf.l.wrap.b32 	%r544, %r545, %r544, %r404;
	ld.local.u32 	%r405, [%rd36+16];
	shf.l.wrap.b32 	%r545, %r405, %r545, %r404;
$L__BB6_85:
	shr.u32 	%r406, %r544, 30;
	shf.l.wrap.b32 	%r407, %r545, %r544, 2;
	shl.b32 	%r408, %r545, 2;
	shr.u32 	%r409, %r407, 31;
	add.s32 	%r410, %r409, %r406;
	neg.s32 	%r411, %r410;
	setp.lt.s32 	%p75, %r102, 0;
	selp.b32 	%r546, %r411, %r410, %p75;
	xor.b32  	%r412, %r407, %r102;
	shr.s32 	%r413, %r407, 31;
	xor.b32  	%r414, %r413, %r407;
	xor.b32  	%r415, %r413, %r408;
	cvt.u64.u32 	%rd168, %r414;
	shl.b64 	%rd169, %rd168, 32;
	cvt.u64.u32 	%rd170, %r415;
	or.b64  	%rd171, %rd169, %rd170;
	cvt.rn.f64.s64 	%fd83, %rd171;
	mul.f64 	%fd84, %fd83, 0d3BF921FB54442D19;
	cvt.rn.f32.f64 	%f243, %fd84;
	neg.f32 	%f244, %f243;
	setp.lt.s32 	%p76, %r412, 0;
	selp.f32 	%f331, %f244, %f243, %p76;
$L__BB6_86:
	ld.param.f32 	%f316, [_Z22computeSearchersTrailsiiiP8SearcherPiS1_ffff_param_8];
	add.s32 	%r418, %r546, 1;
	mul.rn.f32 	%f246, %f331, %f331;
	and.b32  	%r419, %r546, 1;
	setp.eq.b32 	%p77, %r419, 1;
	selp.f32 	%f247, %f331, 0f3F800000, %p77;
	fma.rn.f32 	%f248, %f246, %f247, 0f00000000;
	fma.rn.f32 	%f249, %f246, 0f37CBAC00, 0fBAB607ED;
	selp.f32 	%f250, 0fB94D4153, %f249, %p77;
	selp.f32 	%f251, 0f3C0885E4, 0f3D2AAABB, %p77;
	fma.rn.f32 	%f252, %f250, %f246, %f251;
	selp.f32 	%f253, 0fBE2AAAA8, 0fBEFFFFFF, %p77;
	fma.rn.f32 	%f254, %f252, %f246, %f253;
	fma.rn.f32 	%f255, %f254, %f248, %f247;
	and.b32  	%r420, %r418, 2;
	setp.eq.s32 	%p78, %r420, 0;
	mov.f32 	%f256, 0f00000000;
	sub.f32 	%f257, %f256, %f255;
	selp.f32 	%f258, %f255, %f257, %p78;
	add.f32 	%f259, %f53, %f53;
	mul.f32 	%f60, %f259, %f258;
	add.s32 	%r421, %r3, -1;
	cvt.rn.f32.u32 	%f260, %r421;
	fma.rn.f32 	%f261, %f2, %f260, %f316;
	cvt.f64.f32 	%fd85, %f261;
	add.f64 	%fd86, %fd85, 0dBFF921FB54442D18;
	abs.f64 	%fd164, %fd86;
	{
	.reg .b32 %temp; 
	mov.b64 	{%temp, %r547}, %fd164;
	}
	{
	.reg .b32 %temp; 
	mov.b64 	{%r548, %temp}, %fd164;
	}
	setp.gt.s32 	%p79, %r547, 1048575;
	mov.b32 	%r549, -1023;
	@%p79 bra 	$L__BB6_88;
	mul.f64 	%fd164, %fd164, 0d4350000000000000;
	{
	.reg .b32 %temp; 
	mov.b64 	{%temp, %r547}, %fd164;
	}
	{
	.reg .b32 %temp; 
	mov.b64 	{%r548, %temp}, %fd164;
	}
	mov.b32 	%r549, -1077;
$L__BB6_88:
	add.s32 	%r423, %r547, -1;
	setp.gt.u32 	%p80, %r423, 2146435070;
	@%p80 bra 	$L__BB6_92;
	shr.u32 	%r426, %r547, 20;
	add.s32 	%r550, %r549, %r426;
	and.b32  	%r427, %r547, 1048575;
	or.b32  	%r428, %r427, 1072693248;
	mov.b64 	%fd165, {%r548, %r428};
	setp.lt.u32 	%p82, %r428, 1073127583;
	@%p82 bra 	$L__BB6_91;
	{
	.reg .b32 %temp; 
	mov.b64 	{%r429, %temp}, %fd165;
	}
	{
	.reg .b32 %temp; 
	mov.b64 	{%temp, %r430}, %fd165;
	}
	add.s32 	%r431, %r430, -1048576;
	mov.b64 	%fd165, {%r429, %r431};
	add.s32 	%r550, %r550, 1;
$L__BB6_91:
	add.f64 	%fd88, %fd165, 0dBFF0000000000000;
	add.f64 	%fd89, %fd165, 0d3FF0000000000000;
	rcp.approx.ftz.f64 	%fd90, %fd89;
	neg.f64 	%fd91, %fd89;
	fma.rn.f64 	%fd92, %fd91, %fd90, 0d3FF0000000000000;
	fma.rn.f64 	%fd93, %fd92, %fd92, %fd92;
	fma.rn.f64 	%fd94, %fd93, %fd90, %fd90;
	mul.f64 	%fd95, %fd88, %fd94;
	fma.rn.f64 	%fd96, %fd88, %fd94, %fd95;
	mul.f64 	%fd97, %fd96, %fd96;
	fma.rn.f64 	%fd98, %fd97, 0d3EB1380B3AE80F1E, 0d3ED0EE258B7A8B04;
	fma.rn.f64 	%fd99, %fd98, %fd97, 0d3EF3B2669F02676F;
	fma.rn.f64 	%fd100, %fd99, %fd97, 0d3F1745CBA9AB0956;
	fma.rn.f64 	%fd101, %fd100, %fd97, 0d3F3C71C72D1B5154;
	fma.rn.f64 	%fd102, %fd101, %fd97, 0d3F624924923BE72D;
	fma.rn.f64 	%fd103, %fd102, %fd97, 0d3F8999999999A3C4;
	fma.rn.f64 	%fd104, %fd103, %fd97, 0d3FB5555555555554;
	sub.f64 	%fd105, %fd88, %fd96;
	add.f64 	%fd106, %fd105, %fd105;
	neg.f64 	%fd107, %fd96;
	fma.rn.f64 	%fd108, %fd107, %fd88, %fd106;
	mul.f64 	%fd109, %fd94, %fd108;
	mul.f64 	%fd110, %fd97, %fd104;
	fma.rn.f64 	%fd111, %fd110, %fd96, %fd109;
	xor.b32  	%r432, %r550, -2147483648;
	mov.b32 	%r433, 1127219200;
	mov.b64 	%fd112, {%r432, %r433};
	sub.f64 	%fd113, %fd112, %fd1;
	fma.rn.f64 	%fd114, %fd113, 0d3FE62E42FEFA39EF, %fd96;
	fma.rn.f64 	%fd115, %fd113, 0dBFE62E42FEFA39EF, %fd114;
	sub.f64 	%fd116, %fd115, %fd96;
	sub.f64 	%fd117, %fd111, %fd116;
	fma.rn.f64 	%fd118, %fd113, 0d3C7ABC9E3B39803F, %fd117;
	add.f64 	%fd166, %fd114, %fd118;
	bra.uni 	$L__BB6_93;
$L__BB6_92:
	fma.rn.f64 	%fd87, %fd164, 0d7FF0000000000000, 0d7FF0000000000000;
	{
	.reg .b32 %temp; 
	mov.b64 	{%temp, %r424}, %fd164;
	}
	and.b32  	%r425, %r424, 2147483647;
	setp.eq.s32 	%p81, %r425, 0;
	selp.f64 	%fd166, 0dFFF0000000000000, %fd87, %p81;
$L__BB6_93:
	cvt.f64.f32 	%fd119, %f60;
	add.f64 	%fd120, %fd166, %fd119;
	cvt.rn.f32.f64 	%f262, %fd120;
	mul.f32 	%f263, %f262, 0f461C4000;
	cvt.rzi.s32.f32 	%r434, %f263;
	st.global.u32 	[%rd22+-4], %r434;
	cvt.rn.f32.s32 	%f332, %r434;
$L__BB6_94:
	setp.gt.f32 	%p83, %f332, %f329;
	selp.f32 	%f329, %f332, %f329, %p83;
	selp.b32 	%r538, 3, %r538, %p83;
$L__BB6_95:
	ld.param.u32 	%r508, [_Z22computeSearchersTrailsiiiP8SearcherPiS1_ffff_param_2];
	add.s32 	%r435, %r508, -1;
	setp.ge.s32 	%p84, %r3, %r435;
	@%p84 bra 	$L__BB6_122;
	add.s32 	%r124, %r3, 1;
	ld.global.u32 	%r436, [%rd22+4];
	cvt.rn.f32.s32 	%f336, %r436;
	setp.neu.f32 	%p85, %f336, 0fCF000000;
	@%p85 bra 	$L__BB6_121;
	abs.f32 	%f66, %f3;
	setp.ltu.f32 	%p86, %f66, 0f47CE4780;
	@%p86 bra 	$L__BB6_105;
	setp.neu.f32 	%p87, %f66, 0f7F800000;
	@%p87 bra 	$L__BB6_100;
	mov.f32 	%f266, 0f00000000;
	mul.rn.f32 	%f334, %f3, %f266;
	mov.b32 	%r555, 0;
	bra.uni 	$L__BB6_105;
$L__BB6_100:
	mov.b32 	%r125, %f3;
	mov.b64 	%rd217, 0;
	mov.b32 	%r552, 0;
$L__BB6_101:
	.pragma "nounroll";
	mul.wide.u32 	%rd173, %r552, 4;
	mov.u64 	%rd174, __cudart_i2opi_f;
	add.s64 	%rd175, %rd174, %rd173;
	ld.global.nc.u32 	%r438, [%rd175];
	shl.b32 	%r439, %r125, 8;
	or.b32  	%r440, %r439, -2147483648;
	mad.wide.u32 	%rd176, %r438, %r440, %rd217;
	shr.u64 	%rd217, %rd176, 32;
	add.s64 	%rd177, %rd2, %rd173;
	st.local.u32 	[%rd177], %rd176;
	add.s32 	%r552, %r552, 1;
	setp.ne.s32 	%p88, %r552, 6;
	@%p88 bra 	$L__BB6_101;
	shr.u32 	%r441, %r125, 23;
	st.local.u32 	[%rd2+24], %rd217;
	and.b32  	%r128, %r441, 31;
	and.b32  	%r442, %r441, 224;
	add.s32 	%r443, %r442, -128;
	shr.u32 	%r444, %r443, 5;
	mul.wide.u32 	%rd178, %r444, 4;
	sub.s64 	%rd39, %rd2, %rd178;
	ld.local.u32 	%r553, [%rd39+24];
	ld.local.u32 	%r554, [%rd39+20];
	setp.eq.s32 	%p89, %r128, 0;
	@%p89 bra 	$L__BB6_104;
	shf.l.wrap.b32 	%r553, %r554, %r553, %r128;
	ld.local.u32 	%r445, [%rd39+16];
	shf.l.wrap.b32 	%r554, %r445, %r554, %r128;
$L__BB6_104:
	shr.u32 	%r446, %r553, 30;
	shf.l.wrap.b32 	%r447, %r554, %r553, 2;
	shl.b32 	%r448, %r554, 2;
	shr.u32 	%r449, %r447, 31;
	add.s32 	%r450, %r449, %r446;
	neg.s32 	%r451, %r450;
	setp.lt.s32 	%p90, %r125, 0;
	selp.b32 	%r555, %r451, %r450, %p90;
	xor.b32  	%r452, %r447, %r125;
	shr.s32 	%r453, %r447, 31;
	xor.b32  	%r454, %r453, %r447;
	xor.b32  	%r455, %r453, %r448;
	cvt.u64.u32 	%rd179, %r454;
	shl.b64 	%rd180, %rd179, 32;
	cvt.u64.u32 	%rd181, %r455;
	or.b64  	%rd182, %rd180, %rd181;
	cvt.rn.f64.s64 	%fd121, %rd182;
	mul.f64 	%fd122, %fd121, 0d3BF921FB54442D19;
	cvt.rn.f32.f64 	%f264, %fd122;
	neg.f32 	%f265, %f264;
	setp.lt.s32 	%p91, %r452, 0;
	selp.f32 	%f334, %f265, %f264, %p91;
$L__BB6_105:
	ld.param.f32 	%f317, [_Z22computeSearchersTrailsiiiP8SearcherPiS1_ffff_param_8];
	mul.rn.f32 	%f267, %f334, %f334;
	and.b32  	%r457, %r555, 1;
	setp.eq.b32 	%p92, %r457, 1;
	selp.f32 	%f268, 0f3F800000, %f334, %p92;
	fma.rn.f32 	%f269, %f267, %f268, 0f00000000;
	fma.rn.f32 	%f270, %f267, 0f37CBAC00, 0fBAB607ED;
	selp.f32 	%f271, %f270, 0fB94D4153, %p92;
	selp.f32 	%f272, 0f3D2AAABB, 0f3C0885E4, %p92;
	fma.rn.f32 	%f273, %f271, %f267, %f272;
	selp.f32 	%f274, 0fBEFFFFFF, 0fBE2AAAA8, %p92;
	fma.rn.f32 	%f275, %f273, %f267, %f274;
	fma.rn.f32 	%f276, %f275, %f269, %f268;
	and.b32  	%r458, %r555, 2;
	setp.eq.s32 	%p93, %r458, 0;
	mov.f32 	%f277, 0f00000000;
	sub.f32 	%f278, %f277, %f276;
	selp.f32 	%f70, %f276, %f278, %p93;
	cvt.rn.f32.s32 	%f279, %r124;
	fma.rn.f32 	%f280, %f2, %f279, %f317;
	mul.f32 	%f71, %f280, 0f3F000000;
	mul.f32 	%f281, %f71, 0f3F22F983;
	cvt.rni.s32.f32 	%r559, %f281;
	cvt.rn.f32.s32 	%f282, %r559;
	fma.rn.f32 	%f283, %f282, 0fBFC90FDA, %f71;
	fma.rn.f32 	%f284, %f282, 0fB3A22168, %f283;
	fma.rn.f32 	%f335, %f282, 0fA7C234C5, %f284;
	abs.f32 	%f73, %f71;
	setp.ltu.f32 	%p94, %f73, 0f47CE4780;
	@%p94 bra 	$L__BB6_113;
	setp.neu.f32 	%p95, %f73, 0f7F800000;
	@%p95 bra 	$L__BB6_108;
	mov.f32 	%f287, 0f00000000;
	mul.rn.f32 	%f335, %f71, %f287;
	mov.b32 	%r559, 0;
	bra.uni 	$L__BB6_113;
$L__BB6_108:
	mov.b32 	%r138, %f71;
	mov.b64 	%rd218, 0;
	mov.b32 	%r556, 0;
$L__BB6_109:
	.pragma "nounroll";
	mul.wide.u32 	%rd184, %r556, 4;
	mov.u64 	%rd185, __cudart_i2opi_f;
	add.s64 	%rd186, %rd185, %rd184;
	ld.global.nc.u32 	%r460, [%rd186];
	shl.b32 	%r461, %r138, 8;
	or.b32  	%r462, %r461, -2147483648;
	mad.wide.u32 	%rd187, %r460, %r462, %rd218;
	shr.u64 	%rd218, %rd187, 32;
	add.s64 	%rd188, %rd1, %rd184;
	st.local.u32 	[%rd188], %rd187;
	add.s32 	%r556, %r556, 1;
	setp.ne.s32 	%p96, %r556, 6;
	@%p96 bra 	$L__BB6_109;
	shr.u32 	%r463, %r138, 23;
	st.local.u32 	[%rd1+24], %rd218;
	and.b32  	%r141, %r463, 31;
	and.b32  	%r464, %r463, 224;
	add.s32 	%r465, %r464, -128;
	shr.u32 	%r466, %r465, 5;
	mul.wide.u32 	%rd189, %r466, 4;
	sub.s64 	%rd42, %rd1, %rd189;
	ld.local.u32 	%r557, [%rd42+24];
	ld.local.u32 	%r558, [%rd42+20];
	setp.eq.s32 	%p97, %r141, 0;
	@%p97 bra 	$L__BB6_112;
	shf.l.wrap.b32 	%r557, %r558, %r557, %r141;
	ld.local.u32 	%r467, [%rd42+16];
	shf.l.wrap.b32 	%r558, %r467, %r558, %r141;
$L__BB6_112:
	shr.u32 	%r468, %r557, 30;
	shf.l.wrap.b32 	%r469, %r558, %r557, 2;
	shl.b32 	%r470, %r558, 2;
	shr.u32 	%r471, %r469, 31;
	add.s32 	%r472, %r471, %r468;
	neg.s32 	%r473, %r472;
	setp.lt.s32 	%p98, %r138, 0;
	selp.b32 	%r559, %r473, %r472, %p98;
	xor.b32  	%r474, %r469, %r138;
	shr.s32 	%r475, %r469, 31;
	xor.b32  	%r476, %r475, %r469;
	xor.b32  	%r477, %r475, %r470;
	cvt.u64.u32 	%rd190, %r476;
	shl.b64 	%rd191, %rd190, 32;
	cvt.u64.u32 	%rd192, %r477;
	or.b64  	%rd193, %rd191, %rd192;
	cvt.rn.f64.s64 	%fd123, %rd193;
	mul.f64 	%fd124, %fd123, 0d3BF921FB54442D19;
	cvt.rn.f32.f64 	%f285, %fd124;
	neg.f32 	%f286, %f285;
	setp.lt.s32 	%p99, %r474, 0;
	selp.f32 	%f335, %f286, %f285, %p99;
$L__BB6_113:
	ld.param.f32 	%f318, [_Z22computeSearchersTrailsiiiP8SearcherPiS1_ffff_param_8];
	add.s32 	%r480, %r559, 1;
	mul.rn.f32 	%f288, %f335, %f335;
	and.b32  	%r481, %r559, 1;
	setp.eq.b32 	%p100, %r481, 1;
	selp.f32 	%f289, %f335, 0f3F800000, %p100;
	fma.rn.f32 	%f290, %f288, %f289, 0f00000000;
	fma.rn.f32 	%f291, %f288, 0f37CBAC00, 0fBAB607ED;
	selp.f32 	%f292, 0fB94D4153, %f291, %p100;
	selp.f32 	%f293, 0f3C0885E4, 0f3D2AAABB, %p100;
	fma.rn.f32 	%f294, %f292, %f288, %f293;
	selp.f32 	%f295, 0fBE2AAAA8, 0fBEFFFFFF, %p100;
	fma.rn.f32 	%f296, %f294, %f288, %f295;
	fma.rn.f32 	%f297, %f296, %f290, %f289;
	and.b32  	%r482, %r480, 2;
	setp.eq.s32 	%p101, %r482, 0;
	mov.f32 	%f298, 0f00000000;
	sub.f32 	%f299, %f298, %f297;
	selp.f32 	%f300, %f297, %f299, %p101;
	add.f32 	%f301, %f70, %f70;
	mul.f32 	%f77, %f301, %f300;
	cvt.rn.f32.s32 	%f302, %r124;
	fma.rn.f32 	%f303, %f2, %f302, %f318;
	cvt.f64.f32 	%fd125, %f303;
	add.f64 	%fd126, %fd125, 0dBFF921FB54442D18;
	abs.f64 	%fd167, %fd126;
	{
	.reg .b32 %temp; 
	mov.b64 	{%temp, %r560}, %fd167;
	}
	{
	.reg .b32 %temp; 
	mov.b64 	{%r561, %temp}, %fd167;
	}
	setp.gt.s32 	%p102, %r560, 1048575;
	mov.b32 	%r562, -1023;
	@%p102 bra 	$L__BB6_115;
	mul.f64 	%fd167, %fd167, 0d4350000000000000;
	{
	.reg .b32 %temp; 
	mov.b64 	{%temp, %r560}, %fd167;
	}
	{
	.reg .b32 %temp; 
	mov.b64 	{%r561, %temp}, %fd167;
	}
	mov.b32 	%r562, -1077;
$L__BB6_115:
	add.s32 	%r484, %r560, -1;
	setp.gt.u32 	%p103, %r484, 2146435070;
	@%p103 bra 	$L__BB6_119;
	shr.u32 	%r487, %r560, 20;
	add.s32 	%r563, %r562, %r487;
	and.b32  	%r488, %r560, 1048575;
	or.b32  	%r489, %r488, 1072693248;
	mov.b64 	%fd168, {%r561, %r489};
	setp.lt.u32 	%p105, %r489, 1073127583;
	@%p105 bra 	$L__BB6_118;
	{
	.reg .b32 %temp; 
	mov.b64 	{%r490, %temp}, %fd168;
	}
	{
	.reg .b32 %temp; 
	mov.b64 	{%temp, %r491}, %fd168;
	}
	add.s32 	%r492, %r491, -1048576;
	mov.b64 	%fd168, {%r490, %r492};
	add.s32 	%r563, %r563, 1;
$L__BB6_118:
	add.f64 	%fd128, %fd168, 0dBFF0000000000000;
	add.f64 	%fd129, %fd168, 0d3FF0000000000000;
	rcp.approx.ftz.f64 	%fd130, %fd129;
	neg.f64 	%fd131, %fd129;
	fma.rn.f64 	%fd132, %fd131, %fd130, 0d3FF0000000000000;
	fma.rn.f64 	%fd133, %fd132, %fd132, %fd132;
	fma.rn.f64 	%fd134, %fd133, %fd130, %fd130;
	mul.f64 	%fd135, %fd128, %fd134;
	fma.rn.f64 	%fd136, %fd128, %fd134, %fd135;
	mul.f64 	%fd137, %fd136, %fd136;
	fma.rn.f64 	%fd138, %fd137, 0d3EB1380B3AE80F1E, 0d3ED0EE258B7A8B04;
	fma.rn.f64 	%fd139, %fd138, %fd137, 0d3EF3B2669F02676F;
	fma.rn.f64 	%fd140, %fd139, %fd137, 0d3F1745CBA9AB0956;
	fma.rn.f64 	%fd141, %fd140, %fd137, 0d3F3C71C72D1B5154;
	fma.rn.f64 	%fd142, %fd141, %fd137, 0d3F624924923BE72D;
	fma.rn.f64 	%fd143, %fd142, %fd137, 0d3F8999999999A3C4;
	fma.rn.f64 	%fd144, %fd143, %fd137, 0d3FB5555555555554;
	sub.f64 	%fd145, %fd128, %fd136;
	add.f64 	%fd146, %fd145, %fd145;
	neg.f64 	%fd147, %fd136;
	fma.rn.f64 	%fd148, %fd147, %fd128, %fd146;
	mul.f64 	%fd149, %fd134, %fd148;
	mul.f64 	%fd150, %fd137, %fd144;
	fma.rn.f64 	%fd151, %fd150, %fd136, %fd149;
	xor.b32  	%r493, %r563, -2147483648;
	mov.b32 	%r494, 1127219200;
	mov.b64 	%fd152, {%r493, %r494};
	sub.f64 	%fd153, %fd152, %fd1;
	fma.rn.f64 	%fd154, %fd153, 0d3FE62E42FEFA39EF, %fd136;
	fma.rn.f64 	%fd155, %fd153, 0dBFE62E42FEFA39EF, %fd154;
	sub.f64 	%fd156, %fd155, %fd136;
	sub.f64 	%fd157, %fd151, %fd156;
	fma.rn.f64 	%fd158, %fd153, 0d3C7ABC9E3B39803F, %fd157;
	add.f64 	%fd169, %fd154, %fd158;
	bra.uni 	$L__BB6_120;
$L__BB6_119:
	fma.rn.f64 	%fd127, %fd167, 0d7FF0000000000000, 0d7FF0000000000000;
	{
	.reg .b32 %temp; 
	mov.b64 	{%temp, %r485}, %fd167;
	}
	and.b32  	%r486, %r485, 2147483647;
	setp.eq.s32 	%p104, %r486, 0;
	selp.f64 	%fd169, 0dFFF0000000000000, %fd127, %p104;
$L__BB6_120:
	cvt.f64.f32 	%fd159, %f77;
	add.f64 	%fd160, %fd169, %fd159;
	cvt.rn.f32.f64 	%f304, %fd160;
	mul.f32 	%f305, %f304, 0f461C4000;
	cvt.rzi.s32.f32 	%r495, %f305;
	st.global.u32 	[%rd22+4], %r495;
	cvt.rn.f32.s32 	%f336, %r495;
$L__BB6_121:
	setp.gt.f32 	%p106, %f336, %f329;
	@%p106 bra 	$L__BB6_129;
$L__BB6_122:
	ld.param.u64 	%rd201, [_Z22computeSearchersTrailsiiiP8SearcherPiS1_ffff_param_3];
	cvta.to.global.u64 	%rd194, %rd201;
	mul.wide.s32 	%rd195, %r1, 16;
	add.s64 	%rd196, %rd194, %rd195;
	add.s64 	%rd43, %rd196, 8;
	setp.gt.s32 	%p107, %r538, 1;
	@%p107 bra 	$L__BB6_127;
	setp.eq.s32 	%p109, %r538, 1;
	@%p109 bra 	$L__BB6_125;
	st.global.u32 	[%rd43+4], %r1;
	bra.uni 	$L__BB6_4;
$L__BB6_125:
	add.s32 	%r498, %r2, -1;
	st.global.u32 	[%rd43+-8], %r498;
	bra.uni 	$L__BB6_2;
$L__BB6_126:
	add.s32 	%r497, %r2, 1;
	st.global.u32 	[%rd43+-8], %r497;
	bra.uni 	$L__BB6_2;
$L__BB6_127:
	setp.eq.s32 	%p108, %r538, 2;
	@%p108 bra 	$L__BB6_126;
	add.s32 	%r496, %r3, -1;
	st.global.u32 	[%rd43+-4], %r496;
	bra.uni 	$L__BB6_2;
$L__BB6_129:
	ld.param.u64 	%rd202, [_Z22computeSearchersTrailsiiiP8SearcherPiS1_ffff_param_3];
	cvta.to.global.u64 	%rd197, %rd202;
	mul.wide.s32 	%rd198, %r1, 16;
	add.s64 	%rd199, %rd197, %rd198;
	st.global.u32 	[%rd199+4], %r124;
	bra.uni 	$L__BB6_2;

}
	// .globl	_Z14computeFollowsP8SearcherPiii
.visible .entry _Z14computeFollowsP8SearcherPiii(
	.param .u64 .ptr .align 1 _Z14computeFollowsP8SearcherPiii_param_0,
	.param .u64 .ptr .align 1 _Z14computeFollowsP8SearcherPiii_param_1,
	.param .u32 _Z14computeFollowsP8SearcherPiii_param_2,
	.param .u32 _Z14computeFollowsP8SearcherPiii_param_3
)
{
	.reg .pred 	%p<2>;
	.reg .b32 	%r<11>;
	.reg .b64 	%rd<9>;

	ld.param.u64 	%rd1, [_Z14computeFollowsP8SearcherPiii_param_0];
	ld.param.u64 	%rd2, [_Z14computeFollowsP8SearcherPiii_param_1];
	ld.param.u32 	%r3, [_Z14computeFollowsP8SearcherPiii_param_2];
	ld.param.u32 	%r2, [_Z14computeFollowsP8SearcherPiii_param_3];
	mov.u32 	%r4, %tid.x;
	mov.u32 	%r5, %ntid.x;
	mov.u32 	%r6, %ctaid.x;
	mad.lo.s32 	%r1, %r5, %r6, %r4;
	setp.ge.s32 	%p1, %r1, %r3;
	@%p1 bra 	$L__BB7_2;
	cvta.to.global.u64 	%rd3, %rd1;
	cvta.to.global.u64 	%rd4, %rd2;
	mul.wide.s32 	%rd5, %r1, 16;
	add.s64 	%rd6, %rd3, %rd5;
	ld.global.u32 	%r7, [%rd6];
	ld.global.u32 	%r8, [%rd6+4];
	mad.lo.s32 	%r9, %r7, %r2, %r8;
	mul.wide.s32 	%rd7, %r9, 4;
	add.s64 	%rd8, %rd4, %rd7;
	ld.global.u32 	%r10, [%rd8];
	st.global.u32 	[%rd6+12], %r10;
$L__BB7_2:
	ret;

}
	// .globl	_Z15computeLocalMaxP8SearcheriPi
.visible .entry _Z15computeLocalMaxP8SearcheriPi(
	.param .u64 .ptr .align 1 _Z15computeLocalMaxP8SearcheriPi_param_0,
	.param .u32 _Z15computeLocalMaxP8SearcheriPi_param_1,
	.param .u64 .ptr .align 1 _Z15computeLocalMaxP8SearcheriPi_param_2
)
{
	.reg .pred 	%p<7>;
	.reg .b32 	%r<24>;
	.reg .b64 	%rd<7>;

	ld.param.u64 	%rd1, [_Z15computeLocalMaxP8SearcheriPi_param_0];
	ld.param.u32 	%r10, [_Z15computeLocalMaxP8SearcheriPi_param_1];
	ld.param.u64 	%rd2, [_Z15computeLocalMaxP8SearcheriPi_param_2];
	mov.u32 	%r1, %tid.x;
	mov.u32 	%r11, %ctaid.x;
	mov.u32 	%r23, %ntid.x;
	mad.lo.s32 	%r3, %r11, %r23, %r1;
	setp.ge.s32 	%p1, %r3, %r10;
	mov.b32 	%r22, 0;
	@%p1 bra 	$L__BB8_2;
	cvta.to.global.u64 	%rd3, %rd1;
	mul.wide.s32 	%rd4, %r3, 16;
	add.s64 	%rd5, %rd3, %rd4;
	ld.global.u32 	%r12, [%rd5+12];
	setp.eq.s32 	%p2, %r12, %r3;
	selp.u32 	%r22, 1, 0, %p2;
$L__BB8_2:
	shl.b32 	%r13, %r1, 2;
	mov.u32 	%r14, buffer;
	add.s32 	%r6, %r14, %r13;
	st.shared.u32 	[%r6], %r22;
	bar.sync 	0;
	setp.lt.u32 	%p3, %r23, 2;
	@%p3 bra 	$L__BB8_6;
$L__BB8_3:
	shr.u32 	%r8, %r23, 1;
	setp.ge.u32 	%p4, %r1, %r8;
	@%p4 bra 	$L__BB8_5;
	shl.b32 	%r15, %r8, 2;
	add.s32 	%r16, %r6, %r15;
	ld.shared.u32 	%r17, [%r16];
	ld.shared.u32 	%r18, [%r6];
	add.s32 	%r19, %r18, %r17;
	st.shared.u32 	[%r6], %r19;
$L__BB8_5:
	bar.sync 	0;
	setp.gt.u32 	%p5, %r23, 3;
	mov.u32 	%r23, %r8;
	@%p5 bra 	$L__BB8_3;
$L__BB8_6:
	setp.ne.s32 	%p6, %r1, 0;
	@%p6 bra 	$L__BB8_8;
	ld.shared.u32 	%r20, [buffer];
	cvta.to.global.u64 	%rd6, %rd2;
	atom.global.add.u32 	%r21, [%rd6], %r20;
$L__BB8_8:
	ret;

}
	// .globl	_Z27computeInitialitationMatrixPiS_i
.visible .entry _Z27computeInitialitationMatrixPiS_i(
	.param .u64 .ptr .align 1 _Z27computeInitialitationMatrixPiS_i_param_0,
	.param .u64 .ptr .align 1 _Z27computeInitialitationMatrixPiS_i_param_1,
	.param .u32 _Z27computeInitialitationMatrixPiS_i_param_2
)
{
	.reg .pred 	%p<2>;
	.reg .b32 	%r<8>;
	.reg .b64 	%rd<8>;

	ld.param.u64 	%rd1, [_Z27computeInitialitationMatrixPiS_i_param_0];
	ld.param.u64 	%rd2, [_Z27computeInitialitationMatrixPiS_i_param_1];
	ld.param.u32 	%r2, [_Z27computeInitialitationMatrixPiS_i_param_2];
	mov.u32 	%r3, %tid.x;
	mov.u32 	%r4, %ctaid.x;
	mov.u32 	%r5, %ntid.x;
	mad.lo.s32 	%r1, %r4, %r5, %r3;
	setp.ge.s32 	%p1, %r1, %r2;
	@%p1 bra 	$L__BB9_2;
	cvta.to.global.u64 	%rd3, %rd1;
	cvta.to.global.u64 	%rd4, %rd2;
	mul.wide.s32 	%rd5, %r1, 4;
	add.s64 	%rd6, %rd3, %rd5;
	mov.b32 	%r6, -2147483648;
	st.global.u32 	[%rd6], %r6;
	add.s64 	%rd7, %rd4, %rd5;
	mov.b32 	%r7, -1;
	st.global.u32 	[%rd7], %r7;
$L__BB9_2:
	ret;

}


// ===== COMPILED SASS (sm_100) =====

	.target	sm_100

	.elftype	@"ET_EXEC"


//--------------------- .note.nv.tkinfo           --------------------------
	.section	.note.nv.tkinfo,"",@"SHT_NOTE"
	.sectionflags	@"SHF_NOTE_NV_TKINFO"
	.tkinfo
        /*0018*/ 	.word	0x00000002
        /*0030*/ 	.string	""
        /*0030*/ 	.string	"ptxas"
        /*0030*/ 	.string	"Cuda compilation tools, release 13.0, V13.0.88"
        /*0030*/ 	.string	"Build cuda_13.0.r13.0/compiler.36424714_0"
        /*0030*/ 	.string	"-arch sm_100 -m 64 "



//--------------------- .note.nv.cuinfo           --------------------------
	.section	.note.nv.cuinfo,"",@"SHT_NOTE"
	.sectionflags	@"SHF_NOTE_NV_CUINFO"
        /*0018*/ 	.short	0x0002
        /*001a*/ 	.short	0x0064
        /*001c*/ 	.short	0x0082
	.zero		2


//--------------------- .nv.info                  --------------------------
	.section	.nv.info,"",@"SHT_CUDA_INFO"
	.align	4


	//----- nvinfo : EIATTR_REGCOUNT
	.align		4
        /*0000*/ 	.byte	0x04, 0x2f
        /*0002*/ 	.short	(.L_2 - .L_1)
	.align		4
.L_1:
        /*0004*/ 	.word	index@(_Z12reductionMaxPiiS_)
        /*0008*/ 	.word	0x0000000a


	//----- nvinfo : EIATTR_FRAME_SIZE
	.align		4
.L_2:
        /*000c*/ 	.byte	0x04, 0x11
        /*000e*/ 	.short	(.L_4 - .L_3)
	.align		4
.L_3:
        /*0010*/ 	.word	index@(_Z12reductionMaxPiiS_)
        /*0014*/ 	.word	0x00000000


	//----- nvinfo : EIATTR_REGCOUNT
	.align		4
.L_4:
        /*0018*/ 	.byte	0x04, 0x2f
        /*001a*/ 	.short	(.L_6 - .L_5)
	.align		4
.L_5:
        /*001c*/ 	.word	index@(_Z12reductionAddPiiS_)
        /*0020*/ 	.word	0x0000000a


	//----- nvinfo : EIATTR_FRAME_SIZE
	.align		4
.L_6:
        /*0024*/ 	.byte	0x04, 0x11
        /*0026*/ 	.short	(.L_8 - .L_7)
	.align		4
.L_7:
        /*0028*/ 	.word	index@(_Z12reductionAddPiiS_)
        /*002c*/ 	.word	0x00000000


	//----- nvinfo : EIATTR_REGCOUNT
	.align		4
.L_8:
        /*0030*/ 	.byte	0x04, 0x2f
        /*0032*/ 	.short	(.L_10 - .L_9)
	.align		4
.L_9:
        /*0034*/ 	.word	index@(_Z19reductionAddHeightsPiiPy)
        /*0038*/ 	.word	0x0000000a


	//----- nvinfo : EIATTR_FRAME_SIZE
	.align		4
.L_10:
        /*003c*/ 	.byte	0x04, 0x11
        /*003e*/ 	.short	(.L_12 - .L_11)
	.align		4
.L_11:
        /*0040*/ 	.word	index@(_Z19reductionAddHeightsPiiPy)
        /*0044*/ 	.word	0x00000000


	//----- nvinfo : EIATTR_REGCOUNT
	.align		4
.L_12:
        /*0048*/ 	.byte	0x04, 0x2f
        /*004a*/ 	.short	(.L_14 - .L_13)
	.align		4
.L_13:
        /*004c*/ 	.word	index@(_Z23searchersInitializationP8SearcherPii)
        /*0050*/ 	.word	0x0000000c


	//----- nvinfo : EIATTR_FRAME_SIZE
	.align		4
.L_14:
        /*0054*/ 	.byte	0x04, 0x11
        /*0056*/ 	.short	(.L_16 - .L_15)
	.align		4
.L_15:
        /*0058*/ 	.word	index@(_Z23searchersInitializationP8SearcherPii)
        /*005c*/ 	.word	0x00000000


	//----- nvinfo : EIATTR_REGCOUNT
	.align		4
.L_16:
        /*0060*/ 	.byte	0x04, 0x2f
        /*0062*/ 	.short	(.L_18 - .L_17)
	.align		4
.L_17:
        /*0064*/ 	.word	index@(_Z15computeFollowerP8Searcheri)
        /*0068*/ 	.word	0x0000000c


	//----- nvinfo : EIATTR_FRAME_SIZE
	.align		4
.L_18:
        /*006c*/ 	.byte	0x04, 0x11
        /*006e*/ 	.short	(.L_20 - .L_19)
	.align		4
.L_19:
        /*0070*/ 	.word	index@(_Z15computeFollowerP8Searcheri)
        /*0074*/ 	.word	0x00000000


	//----- nvinfo : EIATTR_REGCOUNT
	.align		4
.L_20:
        /*0078*/ 	.byte	0x04, 0x2f
        /*007a*/ 	.short	(.L_22 - .L_21)
	.align		4
.L_21:
        /*007c*/ 	.word	index@(_Z23computeAccumulatedTrailP8SearcherPii)
        /*0080*/ 	.word	0x0000000c


	//----- nvinfo : EIATTR_FRAME_SIZE
	.align		4
.L_22:
        /*0084*/ 	.byte	0x04, 0x11
        /*0086*/ 	.short	(.L_24 - .L_23)
	.align		4
.L_23:
        /*0088*/ 	.word	index@(_Z23computeAccumulatedTrailP8SearcherPii)
        /*008c*/ 	.word	0x00000000


	//----- nvinfo : EIATTR_REGCOUNT
	.align		4
.L_24:
        /*0090*/ 	.byte	0x04, 0x2f
        /*0092*/ 	.short	(.L_26 - .L_25)
	.align		4
.L_25:
        /*0094*/ 	.word	index@(_Z22computeSearchersTrailsiiiP8SearcherPiS1_ffff)
        /*0098*/ 	.word	0x00000022


	//----- nvinfo : EIATTR_FRAME_SIZE
	.align		4
.L_26:
        /*009c*/ 	.byte	0x04, 0x11
        /*009e*/ 	.short	(.L_28 - .L_27)
	.align		4
.L_27:
        /*00a0*/ 	.word	index@($__internal_0_$__cuda_sm3x_div_rn_noftz_f32_slowpath)
        /*00a4*/ 	.word	0x00000020


	//----- nvinfo : EIATTR_FRAME_SIZE
	.align		4
.L_28:
        /*00a8*/ 	.byte	0x04, 0x11
        /*00aa*/ 	.short	(.L_30 - .L_29)
	.align		4
.L_29:
        /*00ac*/ 	.word	index@(_Z22computeSearchersTrailsiiiP8SearcherPiS1_ffff)
        /*00b0*/ 	.word	0x00000020


	//----- nvinfo : EIATTR_REGCOUNT
	.align		4
.L_30:
        /*00b4*/ 	.byte	0x04, 0x2f
        /*00b6*/ 	.short	(.L_32 - .L_31)
	.align		4
.L_31:
        /*00b8*/ 	.word	index@(_Z14computeFollowsP8SearcherPiii)
        /*00bc*/ 	.word	0x0000000a


	//----- nvinfo : EIATTR_FRAME_SIZE
	.align		4
.L_32:
        /*00c0*/ 	.byte	0x04, 0x11
        /*00c2*/ 	.short	(.L_34 - .L_33)
	.align		4
.L_33:
        /*00c4*/ 	.word	index@(_Z14computeFollowsP8SearcherPiii)
        /*00c8*/ 	.word	0x00000000


	//----- nvinfo : EIATTR_REGCOUNT
	.align		4
.L_34:
        /*00cc*/ 	.byte	0x04, 0x2f
        /*00ce*/ 	.short	(.L_36 - .L_35)
	.align		4
.L_35:
        /*00d0*/ 	.word	index@(_Z15computeLocalMaxP8SearcheriPi)
        /*00d4*/ 	.word	0x0000000a


	//----- nvinfo : EIATTR_FRAME_SIZE
	.align		4
.L_36:
        /*00d8*/ 	.byte	0x04, 0x11
        /*00da*/ 	.short	(.L_38 - .L_37)
	.align		4
.L_37:
        /*00dc*/ 	.word	index@(_Z15computeLocalMaxP8SearcheriPi)
        /*00e0*/ 	.word	0x00000000


	//----- nvinfo : EIATTR_REGCOUNT
	.align		4
.L_38:
        /*00e4*/ 	.byte	0x04, 0x2f
        /*00e6*/ 	.short	(.L_40 - .L_39)
	.align		4
.L_39:
        /*00e8*/ 	.word	index@(_Z27computeInitialitationMatrixPiS_i)
        /*00ec*/ 	.word	0x0000000c


	//----- nvinfo : EIATTR_FRAME_SIZE
	.align		4
.L_40:
        /*00f0*/ 	.byte	0x04, 0x11
        /*00f2*/ 	.short	(.L_42 - .L_41)
	.align		4
.L_41:
        /*00f4*/ 	.word	index@(_Z27computeInitialitationMatrixPiS_i)
        /*00f8*/ 	.word	0x00000000


	//----- nvinfo : EIATTR_MIN_STACK_SIZE
	.align		4
.L_42:
        /*00fc*/ 	.byte	0x04, 0x12
        /*00fe*/ 	.short	(.L_44 - .L_43)
	.align		4
.L_43:
        /*0100*/ 	.word	index@(_Z27computeInitialitationMatrixPiS_i)
        /*0104*/ 	.word	0x00000000


	//----- nvinfo : EIATTR_MIN_STACK_SIZE
	.align		4
.L_44:
        /*0108*/ 	.byte	0x04, 0x12
        /*010a*/ 	.short	(.L_46 - .L_45)
	.align		4
.L_45:
        /*010c*/ 	.word	index@(_Z15computeLocalMaxP8SearcheriPi)
        /*0110*/ 	.word	0x00000000


	//----- nvinfo : EIATTR_MIN_STACK_SIZE
	.align		4
.L_46:
        /*0114*/ 	.byte	0x04, 0x12
        /*0116*/ 	.short	(.L_48 - .L_47)
	.align		4
.L_47:
        /*0118*/ 	.word	index@(_Z14computeFollowsP8SearcherPiii)
        /*011c*/ 	.word	0x00000000


	//----- nvinfo : EIATTR_MIN_STACK_SIZE
	.align		4
.L_48:
        /*0120*/ 	.byte	0x04, 0x12
        /*0122*/ 	.short	(.L_50 - .L_49)
	.align		4
.L_49:
        /*0124*/ 	.word	index@(_Z22computeSearchersTrailsiiiP8SearcherPiS1_ffff)
        /*0128*/ 	.word	0x00000020


	//----- nvinfo : EIATTR_MIN_STACK_SIZE
	.align		4
.L_50:
        /*012c*/ 	.byte	0x04, 0x12
        /*012e*/ 	.short	(.L_52 - .L_51)
	.align		4
.L_51:
        /*0130*/ 	.word	index@(_Z23computeAccumulatedTrailP8SearcherPii)
        /*0134*/ 	.word	0x00000000


	//----- nvinfo : EIATTR_MIN_STACK_SIZE
	.align		4
.L_52:
        /*0138*/ 	.byte	0x04, 0x12
        /*013a*/ 	.short	(.L_54 - .L_53)
	.align		4
.L_53:
        /*013c*/ 	.word	index@(_Z15computeFollowerP8Searcheri)
        /*0140*/ 	.word	0x00000000


	//----- nvinfo : EIATTR_MIN_STACK_SIZE
	.align		4
.L_54:
        /*0144*/ 	.byte	0x04, 0x12
        /*0146*/ 	.short	(.L_56 - .L_55)
	.align		4
.L_55:
        /*0148*/ 	.word	index@(_Z23searchersInitializationP8SearcherPii)
        /*014c*/ 	.word	0x00000000


	//----- nvinfo : EIATTR_MIN_STACK_SIZE
	.align		4
.L_56:
        /*0150*/ 	.byte	0x04, 0x12
        /*0152*/ 	.short	(.L_58 - .L_57)
	.align		4
.L_57:
        /*0154*/ 	.word	index@(_Z19reductionAddHeightsPiiPy)
        /*0158*/ 	.word	0x00000000


	//----- nvinfo : EIATTR_MIN_STACK_SIZE
	.align		4
.L_58:
        /*015c*/ 	.byte	0x04, 0x12
        /*015e*/ 	.short	(.L_60 - .L_59)
	.align		4
.L_59:
        /*0160*/ 	.word	index@(_Z12reductionAddPiiS_)
        /*0164*/ 	.word	0x00000000


	//----- nvinfo : EIATTR_MIN_STACK_SIZE
	.align		4
.L_60:
        /*0168*/ 	.byte	0x04, 0x12
        /*016a*/ 	.short	(.L_62 - .L_61)
	.align		4
.L_61:
        /*016c*/ 	.word	index@(_Z12reductionMaxPiiS_)
        /*0170*/ 	.word	0x00000000
.L_62:


//--------------------- .nv.compat                --------------------------
	.section	.nv.compat,"",@"SHT_CUDA_COMPAT_INFO"
	.align	4
        /*0000*/ 	.byte	0x02, 0x09, 0x00, 0x00, 0x02, 0x02, 0x01, 0x00, 0x02, 0x05, 0x05, 0x00, 0x03, 0x07, 0x01, 0x01
        /*0010*/ 	.byte	0x02, 0x03, 0x00, 0x00, 0x02, 0x06, 0x01, 0x00, 0x04, 0x0b, 0x08, 0x00, 0x01, 0x00, 0x00, 0x00
        /*0020*/ 	.byte	0x00, 0x00, 0x00, 0x00


//--------------------- .nv.info._Z27computeInitialitationMatrixPiS_i --------------------------
	.section	.nv.info._Z27computeInitialitationMatrixPiS_i,"",@"SHT_CUDA_INFO"
	.sectionflags	@""
	.align	4


	//----- nvinfo : EIATTR_CUDA_API_VERSION
	.align		4
        /*0000*/ 	.byte	0x04, 0x37
        /*0002*/ 	.short	(.L_64 - .L_63)
.L_63:
        /*0004*/ 	.word	0x00000082


	//----- nvinfo : EIATTR_KPARAM_INFO
	.align		4
.L_64:
        /*0008*/ 	.byte	0x04, 0x17
        /*000a*/ 	.short	(.L_66 - .L_65)
.L_65:
        /*000c*/ 	.word	0x00000000
        /*0010*/ 	.short	0x0002
        /*0012*/ 	.short	0x0010
        /*0014*/ 	.byte	0x00, 0xf0, 0x11, 0x00


	//----- nvinfo : EIATTR_KPARAM_INFO
	.align		4
.L_66:
        /*0018*/ 	.byte	0x04, 0x17
        /*001a*/ 	.short	(.L_68 - .L_67)
.L_67:
        /*001c*/ 	.word	0x00000000
        /*0020*/ 	.short	0x0001
        /*0022*/ 	.short	0x0008
        /*0024*/ 	.byte	0x00, 0xf5, 0x21, 0x00


	//----- nvinfo : EIATTR_KPARAM_INFO
	.align		4
.L_68:
        /*0028*/ 	.byte	0x04, 0x17
        /*002a*/ 	.short	(.L_70 - .L_69)
.L_69:
        /*002c*/ 	.word	0x00000000
        /*0030*/ 	.short	0x0000
        /*0032*/ 	.short	0x0000
        /*0034*/ 	.byte	0x00, 0xf5, 0x21, 0x00


	//----- nvinfo : EIATTR_SPARSE_MMA_MASK
	.align		4
.L_70:
        /*0038*/ 	.byte	0x03, 0x50
        /*003a*/ 	.short	0x0000


	//----- nvinfo : EIATTR_MAXREG_COUNT
	.align		4
        /*003c*/ 	.byte	0x03, 0x1b
        /*003e*/ 	.short	0x00ff


	//----- nvinfo : EIATTR_MERCURY_ISA_VERSION
	.align		4
        /*0040*/ 	.byte	0x03, 0x5f
        /*0042*/ 	.short	0x0101


	//----- nvinfo : EIATTR_VRC_CTA_INIT_COUNT
	.align		4
        /*0044*/ 	.byte	0x02, 0x4a
	.zero		1
	.zero		1


	//----- nvinfo : EIATTR_EXIT_INSTR_OFFSETS
	.align		4
        /*0048*/ 	.byte	0x04, 0x1c
        /*004a*/ 	.short	(.L_72 - .L_71)


	//   ....[0]....
.L_71:
        /*004c*/ 	.word	0x00000070


	//   ....[1]....
        /*0050*/ 	.word	0x00000110


	//----- nvinfo : EIATTR_CBANK_PARAM_SIZE
	.align		4
.L_72:
        /*0054*/ 	.byte	0x03, 0x19
        /*0056*/ 	.short	0x0014


	//----- nvinfo : EIATTR_PARAM_CBANK
	.align		4
        /*0058*/ 	.byte	0x04, 0x0a
        /*005a*/ 	.short	(.L_74 - .L_73)
	.align		4
.L_73:
        /*005c*/ 	.word	index@(.nv.constant0._Z27computeInitialitationMatrixPiS_i)
        /*0060*/ 	.short	0x0380
        /*0062*/ 	.short	0x0014


	//----- nvinfo : EIATTR_SW_WAR
	.align		4
.L_74:
        /*0064*/ 	.byte	0x04, 0x36
        /*0066*/ 	.short	(.L_76 - .L_75)
.L_75:
        /*0068*/ 	.word	0x00000008
.L_76:


//--------------------- .nv.info._Z15computeLocalMaxP8SearcheriPi --------------------------
	.section	.nv.info._Z15computeLocalMaxP8SearcheriPi,"",@"SHT_CUDA_INFO"
	.sectionflags	@""
	.align	4


	//----- nvinfo : EIATTR_CUDA_API_VERSION
	.align		4
        /*0000*/ 	.byte	0x04, 0x37
        /*0002*/ 	.short	(.L_78 - .L_77)
.L_77:
        /*0004*/ 	.word	0x00000082


	//----- nvinfo : EIATTR_KPARAM_INFO
	.align		4
.L_78:
        /*0008*/ 	.byte	0x04, 0x17
        /*000a*/ 	.short	(.L_80 - .L_79)
.L_79:
        /*000c*/ 	.word	0x00000000
        /*0010*/ 	.short	0x0002
        /*0012*/ 	.short	0x0010
        /*0014*/ 	.byte	0x00, 0xf5, 0x21, 0x00


	//----- nvinfo : EIATTR_KPARAM_INFO
	.align		4
.L_80:
        /*0018*/ 	.byte	0x04, 0x17
        /*001a*/ 	.short	(.L_82 - .L_81)
.L_81:
        /*001c*/ 	.word	0x00000000
        /*0020*/ 	.short	0x0001
        /*0022*/ 	.short	0x0008
        /*0024*/ 	.byte	0x00, 0xf0, 0x11, 0x00


	//----- nvinfo : EIATTR_KPARAM_INFO
	.align		4
.L_82:
        /*0028*/ 	.byte	0x04, 0x17
        /*002a*/ 	.short	(.L_84 - .L_83)
.L_83:
        /*002c*/ 	.word	0x00000000
        /*0030*/ 	.short	0x0000
        /*0032*/ 	.short	0x0000
        /*0034*/ 	.byte	0x00, 0xf5, 0x21, 0x00


	//----- nvinfo : EIATTR_SPARSE_MMA_MASK
	.align		4
.L_84:
        /*0038*/ 	.byte	0x03, 0x50
        /*003a*/ 	.short	0x0000


	//----- nvinfo : EIATTR_MAXREG_COUNT
	.align		4
        /*003c*/ 	.byte	0x03, 0x1b
        /*003e*/ 	.short	0x00ff


	//----- nvinfo : EIATTR_NUM_BARRIERS
	.align		4
        /*0040*/ 	.byte	0x02, 0x4c
        /*0042*/ 	.byte	0x01
	.zero		1


	//----- nvinfo : EIATTR_MERCURY_ISA_VERSION
	.align		4
        /*0044*/ 	.byte	0x03, 0x5f
        /*0046*/ 	.short	0x0101


	//----- nvinfo : EIATTR_VRC_CTA_INIT_COUNT
	.align		4
        /*0048*/ 	.byte	0x02, 0x4a
	.zero		1
	.zero		1


	//----- nvinfo : EIATTR_EXIT_INSTR_OFFSETS
	.align		4
        /*004c*/ 	.byte	0x04, 0x1c
        /*004e*/ 	.short	(.L_86 - .L_85)


	//   ....[0]....
.L_85:
        /*0050*/ 	.word	0x00000220


	//   ....[1]....
        /*0054*/ 	.word	0x00000290


	//----- nvinfo : EIATTR_CBANK_PARAM_SIZE
	.align		4
.L_86:
        /*0058*/ 	.byte	0x03, 0x19
        /*005a*/ 	.short	0x0018


	//----- nvinfo : EIATTR_PARAM_CBANK
	.align		4
        /*005c*/ 	.byte	0x04, 0x0a
        /*005e*/ 	.short	(.L_88 - .L_87)
	.align		4
.L_87:
        /*0060*/ 	.word	index@(.nv.constant0._Z15computeLocalMaxP8SearcheriPi)
        /*0064*/ 	.short	0x0380
        /*0066*/ 	.short	0x0018


	//----- nvinfo : EIATTR_SW_WAR
	.align		4
.L_88:
        /*0068*/ 	.byte	0x04, 0x36
        /*006a*/ 	.short	(.L_90 - .L_89)
.L_89:
        /*006c*/ 	.word	0x00000008
.L_90:


//--------------------- .nv.info._Z14computeFollowsP8SearcherPiii --------------------------
	.section	.nv.info._Z14computeFollowsP8SearcherPiii,"",@"SHT_CUDA_INFO"
	.sectionflags	@""
	.align	4


	//----- nvinfo : EIATTR_CUDA_API_VERSION
	.align		4
        /*0000*/ 	.byte	0x04, 0x37
        /*0002*/ 	.short	(.L_92 - .L_91)
.L_91:
        /*0004*/ 	.word	0x00000082


	//----- nvinfo : EIATTR_KPARAM_INFO
	.align		4
.L_92:
        /*0008*/ 	.byte	0x04, 0x17
        /*000a*/ 	.short	(.L_94 - .L_93)
.L_93:
        /*000c*/ 	.word	0x00000000
        /*0010*/ 	.short	0x0003
        /*0012*/ 	.short	0x0014
        /*0014*/ 	.byte	0x00, 0xf0, 0x11, 0x00


	//----- nvinfo : EIATTR_KPARAM_INFO
	.align		4
.L_94:
        /*0018*/ 	.byte	0x04, 0x17
        /*001a*/ 	.short	(.L_96 - .L_95)
.L_95:
        /*001c*/ 	.word	0x00000000
        /*0020*/ 	.short	0x0002
        /*0022*/ 	.short	0x0010
        /*0024*/ 	.byte	0x00, 0xf0, 0x11, 0x00


	//----- nvinfo : EIATTR_KPARAM_INFO
	.align		4
.L_96:
        /*0028*/ 	.byte	0x04, 0x17
        /*002a*/ 	.short	(.L_98 - .L_97)
.L_97:
        /*002c*/ 	.word	0x00000000
        /*0030*/ 	.short	0x0001
        /*0032*/ 	.short	0x0008
        /*0034*/ 	.byte	0x00, 0xf5, 0x21, 0x00


	//----- nvinfo : EIATTR_KPARAM_INFO
	.align		4
.L_98:
        /*0038*/ 	.byte	0x04, 0x17
        /*003a*/ 	.short	(.L_100 - .L_99)
.L_99:
        /*003c*/ 	.word	0x00000000
        /*0040*/ 	.short	0x0000
        /*0042*/ 	.short	0x0000
        /*0044*/ 	.byte	0x00, 0xf5, 0x21, 0x00


	//----- nvinfo : EIATTR_SPARSE_MMA_MASK
	.align		4
.L_100:
        /*0048*/ 	.byte	0x03, 0x50
        /*004a*/ 	.short	0x0000


	//----- nvinfo : EIATTR_MAXREG_COUNT
	.align		4
        /*004c*/ 	.byte	0x03, 0x1b
        /*004e*/ 	.short	0x00ff


	//----- nvinfo : EIATTR_MERCURY_ISA_VERSION
	.align		4
        /*0050*/ 	.byte	0x03, 0x5f
        /*0052*/ 	.short	0x0101


	//----- nvinfo : EIATTR_VRC_CTA_INIT_COUNT
	.align		4
        /*0054*/ 	.byte	0x02, 0x4a
	.zero		1
	.zero		1


	//----- nvinfo : EIATTR_EXIT_INSTR_OFFSETS
	.align		4
        /*0058*/ 	.byte	0x04, 0x1c
        /*005a*/ 	.short	(.L_102 - .L_101)


	//   ....[0]....
.L_101:
        /*005c*/ 	.word	0x00000070


	//   ....[1]....
        /*0060*/ 	.word	0x00000130


	//----- nvinfo : EIATTR_CBANK_PARAM_SIZE
	.align		4
.L_102:
        /*0064*/ 	.byte	0x03, 0x19
        /*0066*/ 	.short	0x0018


	//----- nvinfo : EIATTR_PARAM_CBANK
	.align		4
        /*0068*/ 	.byte	0x04, 0x0a
        /*006a*/ 	.short	(.L_104 - .L_103)
	.align		4
.L_103:
        /*006c*/ 	.word	index@(.nv.constant0._Z14computeFollowsP8SearcherPiii)
        /*0070*/ 	.short	0x0380
        /*0072*/ 	.short	0x0018


	//----- nvinfo : EIATTR_SW_WAR
	.align		4
.L_104:
        /*0074*/ 	.byte	0x04, 0x36
        /*0076*/ 	.short	(.L_106 - .L_105)
.L_105:
        /*0078*/ 	.word	0x00000008
.L_106:


//--------------------- .nv.info._Z22computeSearchersTrailsiiiP8SearcherPiS1_ffff --------------------------
	.section	.nv.info._Z22computeSearchersTrailsiiiP8SearcherPiS1_ffff,"",@"SHT_CUDA_INFO"
	.sectionflags	@""
	.align	4


	//----- nvinfo : EIATTR_CUDA_API_VERSION
	.align		4
        /*0000*/ 	.byte	0x04, 0x37
        /*0002*/ 	.short	(.L_108 - .L_107)
.L_107:
        /*0004*/ 	.word	0x00000082


	//----- nvinfo : EIATTR_KPARAM_INFO
	.align		4
.L_108:
        /*0008*/ 	.byte	0x04, 0x17
        /*000a*/ 	.short	(.L_110 - .L_109)
.L_109:
        /*000c*/ 	.word	0x00000000
        /*0010*/ 	.short	0x0009
        /*0012*/ 	.short	0x0034
        /*0014*/ 	.byte	0x00, 0xf0, 0x11, 0x00


	//----- nvinfo : EIATTR_KPARAM_INFO
	.align		4
.L_110:
        /*0018*/ 	.byte	0x04, 0x17
        /*001a*/ 	.short	(.L_112 - .L_111)
.L_111:
        /*001c*/ 	.word	0x00000000
        /*0020*/ 	.short	0x0008
        /*0022*/ 	.short	0x0030
        /*0024*/ 	.byte	0x00, 0xf0, 0x11, 0x00


	//----- nvinfo : EIATTR_KPARAM_INFO
	.align		4
.L_112:
        /*0028*/ 	.byte	0x04, 0x17
        /*002a*/ 	.short	(.L_114 - .L_113)
.L_113:
        /*002c*/ 	.word	0x00000000
        /*0030*/ 	.short	0x0007
        /*0032*/ 	.short	0x002c
        /*0034*/ 	.byte	0x00, 0xf0, 0x11, 0x00


	//----- nvinfo : EIATTR_KPARAM_INFO
	.align		4
.L_114:
        /*0038*/ 	.byte	0x04, 0x17
        /*003a*/ 	.short	(.L_116 - .L_115)
.L_115:
        /*003c*/ 	.word	0x00000000
        /*0040*/ 	.short	0x0006
        /*0042*/ 	.short	0x0028
        /*0044*/ 	.byte	0x00, 0xf0, 0x11, 0x00


	//----- nvinfo : EIATTR_KPARAM_INFO
	.align		4
.L_116:
        /*0048*/ 	.byte	0x04, 0x17
        /*004a*/ 	.short	(.L_118 - .L_117)
.L_117:
        /*004c*/ 	.word	0x00000000
        /*0050*/ 	.short	0x0005
        /*0052*/ 	.short	0x0020
        /*0054*/ 	.byte	0x00, 0xf5, 0x21, 0x00


	//----- nvinfo : EIATTR_KPARAM_INFO
	.align		4
.L_118:
        /*0058*/ 	.byte	0x04, 0x17
        /*005a*/ 	.short	(.L_120 - .L_119)
.L_119:
        /*005c*/ 	.word	0x00000000
        /*0060*/ 	.short	0x0004
        /*0062*/ 	.short	0x0018
        /*0064*/ 	.byte	0x00, 0xf5, 0x21, 0x00


	//----- nvinfo : EIATTR_KPARAM_INFO
	.align		4
.L_120:
        /*0068*/ 	.byte	0x04, 0x17
        /*006a*/ 	.short	(.L_122 - .L_121)
.L_121:
        /*006c*/ 	.word	0x00000000
        /*0070*/ 	.short	0x0003
        /*0072*/ 	.short	0x0010
        /*0074*/ 	.byte	0x00, 0xf5, 0x21, 0x00


	//----- nvinfo : EIATTR_KPARAM_INFO
	.align		4
.L_122:
        /*0078*/ 	.byte	0x04, 0x17
        /*007a*/ 	.short	(.L_124 - .L_123)
.L_123:
        /*007c*/ 	.word	0x00000000
        /*0080*/ 	.short	0x0002
        /*0082*/ 	.short	0x0008
        /*0084*/ 	.byte	0x00, 0xf0, 0x11, 0x00


	//----- nvinfo : EIATTR_KPARAM_INFO
	.align		4
.L_124:
        /*0088*/ 	.byte	0x04, 0x17
        /*008a*/ 	.short	(.L_126 - .L_125)
.L_125:
        /*008c*/ 	.word	0x00000000
        /*0090*/ 	.short	0x0001
        /*0092*/ 	.short	0x0004
        /*0094*/ 	.byte	0x00, 0xf0, 0x11, 0x00


	//----- nvinfo : EIATTR_KPARAM_INFO
	.align		4
.L_126:
        /*0098*/ 	.byte	0x04, 0x17
        /*009a*/ 	.short	(.L_128 - .L_127)
.L_127:
        /*009c*/ 	.word	0x00000000
        /*00a0*/ 	.short	0x0000
        /*00a2*/ 	.short	0x0000
        /*00a4*/ 	.byte	0x00, 0xf0, 0x11, 0x00


	//----- nvinfo : EIATTR_SPARSE_MMA_MASK
	.align		4
.L_128:
        /*00a8*/ 	.byte	0x03, 0x50
        /*00aa*/ 	.short	0x0000


	//----- nvinfo : EIATTR_MAXREG_COUNT
	.align		4
        /*00ac*/ 	.byte	0x03, 0x1b
        /*00ae*/ 	.short	0x00ff


	//----- nvinfo : EIATTR_MERCURY_ISA_VERSION
	.align		4
        /*00b0*/ 	.byte	0x03, 0x5f
        /*00b2*/ 	.short	0x0101


	//----- nvinfo : EIATTR_VRC_CTA_INIT_COUNT
	.align		4
        /*00b4*/ 	.byte	0x02, 0x4a
	.zero		1
	.zero		1


	//----- nvinfo : EIATTR_EXIT_INSTR_OFFSETS
	.align		4
        /*00b8*/ 	.byte	0x04, 0x1c
        /*00ba*/ 	.short	(.L_130 - .L_129)


	//   ....[0]....
.L_129:
        /*00bc*/ 	.word	0x00000080


	//   ....[1]....
        /*00c0*/ 	.word	0x00004cf0


	//   ....[2]....
        /*00c4*/ 	.word	0x00004ee0


	//----- nvinfo : EIATTR_CRS_STACK_SIZE
	.align		4
.L_130:
        /*00c8*/ 	.byte	0x04, 0x1e
        /*00ca*/ 	.short	(.L_132 - .L_131)
.L_131:
        /*00cc*/ 	.word	0x00000000


	//----- nvinfo : EIATTR_CBANK_PARAM_SIZE
	.align		4
.L_132:
        /*00d0*/ 	.byte	0x03, 0x19
        /*00d2*/ 	.short	0x0038


	//----- nvinfo : EIATTR_PARAM_CBANK
	.align		4
        /*00d4*/ 	.byte	0x04, 0x0a
        /*00d6*/ 	.short	(.L_134 - .L_133)
	.align		4
.L_133:
        /*00d8*/ 	.word	index@(.nv.constant0._Z22computeSearchersTrailsiiiP8SearcherPiS1_ffff)
        /*00dc*/ 	.short	0x0380
        /*00de*/ 	.short	0x0038


	//----- nvinfo : EIATTR_SW_WAR
	.align		4
.L_134:
        /*00e0*/ 	.byte	0x04, 0x36
        /*00e2*/ 	.short	(.L_136 - .L_135)
.L_135:
        /*00e4*/ 	.word	0x00000008
.L_136:


//--------------------- .nv.info._Z23computeAccumulatedTrailP8SearcherPii --------------------------
	.section	.nv.info._Z23computeAccumulatedTrailP8SearcherPii,"",@"SHT_CUDA_INFO"
	.sectionflags	@""
	.align	4


	//----- nvinfo : EIATTR_CUDA_API_VERSION
	.align		4
        /*0000*/ 	.byte	0x04, 0x37
        /*0002*/ 	.short	(.L_138 - .L_137)
.L_137:
        /*0004*/ 	.word	0x00000082


	//----- nvinfo : EIATTR_KPARAM_INFO
	.align		4
.L_138:
        /*0008*/ 	.byte	0x04, 0x17
        /*000a*/ 	.short	(.L_140 - .L_139)
.L_139:
        /*000c*/ 	.word	0x00000000
        /*0010*/ 	.short	0x0002
        /*0012*/ 	.short	0x0010
        /*0014*/ 	.byte	0x00, 0xf0, 0x11, 0x00


	//----- nvinfo : EIATTR_KPARAM_INFO
	.align		4
.L_140:
        /*0018*/ 	.byte	0x04, 0x17
        /*001a*/ 	.short	(.L_142 - .L_141)
.L_141:
        /*001c*/ 	.word	0x00000000
        /*0020*/ 	.short	0x0001
        /*0022*/ 	.short	0x0008
        /*0024*/ 	.byte	0x00, 0xf5, 0x21, 0x00


	//----- nvinfo : EIATTR_KPARAM_INFO
	.align		4
.L_142:
        /*0028*/ 	.byte	0x04, 0x17
        /*002a*/ 	.short	(.L_144 - .L_143)
.L_143:
        /*002c*/ 	.word	0x00000000
        /*0030*/ 	.short	0x0000
        /*0032*/ 	.short	0x0000
        /*0034*/ 	.byte	0x00, 0xf5, 0x21, 0x00


	//----- nvinfo : EIATTR_SPARSE_MMA_MASK
	.align		4
.L_144:
        /*0038*/ 	.byte	0x03, 0x50
        /*003a*/ 	.short	0x0000


	//----- nvinfo : EIATTR_MAXREG_COUNT
	.align		4
        /*003c*/ 	.byte	0x03, 0x1b
        /*003e*/ 	.short	0x00ff


	//----- nvinfo : EIATTR_MERCURY_ISA_VERSION
	.align		4
        /*0040*/ 	.byte	0x03, 0x5f
        /*0042*/ 	.short	0x0101


	//----- nvinfo : EIATTR_VRC_CTA_INIT_COUNT
	.align		4
        /*0044*/ 	.byte	0x02, 0x4a
	.zero		1
	.zero		1


	//----- nvinfo : EIATTR_EXIT_INSTR_OFFSETS
	.align		4
        /*0048*/ 	.byte	0x04, 0x1c
        /*004a*/ 	.short	(.L_146 - .L_145)


	//   ....[0]....
.L_145:
        /*004c*/ 	.word	0x00000070


	//   ....[1]....
        /*0050*/ 	.word	0x00000100


	//----- nvinfo : EIATTR_CBANK_PARAM_SIZE
	.align		4
.L_146:
        /*0054*/ 	.byte	0x03, 0x19
        /*0056*/ 	.short	0x0014


	//----- nvinfo : EIATTR_PARAM_CBANK
	.align		4
        /*0058*/ 	.byte	0x04, 0x0a
        /*005a*/ 	.short	(.L_148 - .L_147)
	.align		4
.L_147:
        /*005c*/ 	.word	index@(.nv.constant0._Z23computeAccumulatedTrailP8SearcherPii)
        /*0060*/ 	.short	0x0380
        /*0062*/ 	.short	0x0014


	//----- nvinfo : EIATTR_SW_WAR
	.align		4
.L_148:
        /*0064*/ 	.byte	0x04, 0x36
        /*0066*/ 	.short	(.L_150 - .L_149)
.L_149:
        /*0068*/ 	.word	0x00000008
.L_150:


//--------------------- .nv.info._Z15computeFollowerP8Searcheri --------------------------
	.section	.nv.info._Z15computeFollowerP8Searcheri,"",@"SHT_CUDA_INFO"
	.sectionflags	@""
	.align	4


	//----- nvinfo : EIATTR_CUDA_API_VERSION
	.align		4
        /*0000*/ 	.byte	0x04, 0x37
        /*0002*/ 	.short	(.L_152 - .L_151)
.L_151:
        /*0004*/ 	.word	0x00000082


	//----- nvinfo : EIATTR_KPARAM_INFO
	.align		4
.L_152:
        /*0008*/ 	.byte	0x04, 0x17
        /*000a*/ 	.short	(.L_154 - .L_153)
.L_153:
        /*000c*/ 	.word	0x00000000
        /*0010*/ 	.short	0x0001
        /*0012*/ 	.short	0x0008
        /*0014*/ 	.byte	0x00, 0xf0, 0x11, 0x00


	//----- nvinfo : EIATTR_KPARAM_INFO
	.align		4
.L_154:
        /*0018*/ 	.byte	0x04, 0x17
        /*001a*/ 	.short	(.L_156 - .L_155)
.L_155:
        /*001c*/ 	.word	0x00000000
        /*0020*/ 	.short	0x0000
        /*0022*/ 	.short	0x0000
        /*0024*/ 	.byte	0x00, 0xf5, 0x21, 0x00


	//----- nvinfo : EIATTR_SPARSE_MMA_MASK
	.align		4
.L_156:
        /*0028*/ 	.byte	0x03, 0x50
        /*002a*/ 	.short	0x0000


	//----- nvinfo : EIATTR_MAXREG_COUNT
	.align		4
        /*002c*/ 	.byte	0x03, 0x1b
        /*002e*/ 	.short	0x00ff


	//----- nvinfo : EIATTR_MERCURY_ISA_VERSION
	.align		4
        /*0030*/ 	.byte	0x03, 0x5f
        /*0032*/ 	.short	0x0101


	//----- nvinfo : EIATTR_VRC_CTA_INIT_COUNT
	.align		4
        /*0034*/ 	.byte	0x02, 0x4a
	.zero		1
	.zero		1


	//----- nvinfo : EIATTR_EXIT_INSTR_OFFSETS
	.align		4
        /*0038*/ 	.byte	0x04, 0x1c
        /*003a*/ 	.short	(.L_158 - .L_157)


	//   ....[0]....
.L_157:
        /*003c*/ 	.word	0x00000070


	//   ....[1]....
        /*0040*/ 	.word	0x000001a0


	//----- nvinfo : EIATTR_CRS_STACK_SIZE
	.align		4
.L_158:
        /*0044*/ 	.byte	0x04, 0x1e
        /*0046*/ 	.short	(.L_160 - .L_159)
.L_159:
        /*0048*/ 	.word	0x00000000


	//----- nvinfo : EIATTR_CBANK_PARAM_SIZE
	.align		4
.L_160:
        /*004c*/ 	.byte	0x03, 0x19
        /*004e*/ 	.short	0x000c


	//----- nvinfo : EIATTR_PARAM_CBANK
	.align		4
        /*0050*/ 	.byte	0x04, 0x0a
        /*0052*/ 	.short	(.L_162 - .L_161)
	.align		4
.L_161:
        /*0054*/ 	.word	index@(.nv.constant0._Z15computeFollowerP8Searcheri)
        /*0058*/ 	.short	0x0380
        /*005a*/ 	.short	0x000c


	//----- nvinfo : EIATTR_SW_WAR
	.align		4
.L_162:
        /*005c*/ 	.byte	0x04, 0x36
        /*005e*/ 	.short	(.L_164 - .L_163)
.L_163:
        /*0060*/ 	.word	0x00000008
.L_164:


//--------------------- .nv.info._Z23searchersInitializationP8SearcherPii --------------------------
	.section	.nv.info._Z23searchersInitializationP8SearcherPii,"",@"SHT_CUDA_INFO"
	.sectionflags	@""
	.align	4


	//----- nvinfo : EIATTR_CUDA_API_VERSION
	.align		4
        /*0000*/ 	.byte	0x04, 0x37
        /*0002*/ 	.short	(.L_166 - .L_165)
.L_165:
        /*0004*/ 	.word	0x00000082


	//----- nvinfo : EIATTR_KPARAM_INFO
	.align		4
.L_166:
        /*0008*/ 	.byte	0x04, 0x17
        /*000a*/ 	.short	(.L_168 - .L_167)
.L_167:
        /*000c*/ 	.word	0x00000000
        /*0010*/ 	.short	0x0002
        /*0012*/ 	.short	0x0010
        /*0014*/ 	.byte	0x00, 0xf0, 0x11, 0x00


	//----- nvinfo : EIATTR_KPARAM_INFO
	.align		4
.L_168:
        /*0018*/ 	.byte	0x04, 0x17
        /*001a*/ 	.short	(.L_170 - .L_169)
.L_169:
        /*001c*/ 	.word	0x00000000
        /*0020*/ 	.short	0x0001
        /*0022*/ 	.short	0x0008
        /*0024*/ 	.byte	0x00, 0xf5, 0x21, 0x00


	//----- nvinfo : EIATTR_KPARAM_INFO
	.align		4
.L_170:
        /*0028*/ 	.byte	0x04, 0x17
        /*002a*/ 	.short	(.L_172 - .L_171)
.L_171:
        /*002c*/ 	.word	0x00000000
        /*0030*/ 	.short	0x0000
        /*0032*/ 	.short	0x0000
        /*0034*/ 	.byte	0x00, 0xf5, 0x21, 0x00


	//----- nvinfo : EIATTR_SPARSE_MMA_MASK
	.align		4
.L_172:
        /*0038*/ 	.byte	0x03, 0x50
        /*003a*/ 	.short	0x0000


	//----- nvinfo : EIATTR_MAXREG_COUNT
	.align		4
        /*003c*/ 	.byte	0x03, 0x1b
        /*003e*/ 	.short	0x00ff


	//----- nvinfo : EIATTR_MERCURY_ISA_VERSION
	.align		4
        /*0040*/ 	.byte	0x03, 0x5f
        /*0042*/ 	.short	0x0101


	//----- nvinfo : EIATTR_VRC_CTA_INIT_COUNT
	.align		4
        /*0044*/ 	.byte	0x02, 0x4a
	.zero		1
	.zero		1


	//----- nvinfo : EIATTR_EXIT_INSTR_OFFSETS
	.align		4
        /*0048*/ 	.byte	0x04, 0x1c
        /*004a*/ 	.short	(.L_174 - .L_173)


	//   ....[0]....
.L_173:
        /*004c*/ 	.word	0x00000070


	//   ....[1]....
        /*0050*/ 	.word	0x00000110


	//----- nvinfo : EIATTR_CBANK_PARAM_SIZE
	.align		4
.L_174:
        /*0054*/ 	.byte	0x03, 0x19
        /*0056*/ 	.short	0x0014


	//----- nvinfo : EIATTR_PARAM_CBANK
	.align		4
        /*0058*/ 	.byte	0x04, 0x0a
        /*005a*/ 	.short	(.L_176 - .L_175)
	.align		4
.L_175:
        /*005c*/ 	.word	index@(.nv.constant0._Z23searchersInitializationP8SearcherPii)
        /*0060*/ 	.short	0x0380
        /*0062*/ 	.short	0x0014


	//----- nvinfo : EIATTR_SW_WAR
	.align		4
.L_176:
        /*0064*/ 	.byte	0x04, 0x36
        /*0066*/ 	.short	(.L_178 - .L_177)
.L_177:
        /*0068*/ 	.word	0x00000008
.L_178:


//--------------------- .nv.info._Z19reductionAddHeightsPiiPy --------------------------
	.section	.nv.info._Z19reductionAddHeightsPiiPy,"",@"SHT_CUDA_INFO"
	.sectionflags	@""
	.align	4


	//----- nvinfo : EIATTR_CUDA_API_VERSION
	.align		4
        /*0000*/ 	.byte	0x04, 0x37
        /*0002*/ 	.short	(.L_180 - .L_179)
.L_179:
        /*0004*/ 	.word	0x00000082


	//----- nvinfo : EIATTR_KPARAM_INFO
	.align		4
.L_180:
        /*0008*/ 	.byte	0x04, 0x17
        /*000a*/ 	.short	(.L_182 - .L_181)
.L_181:
        /*000c*/ 	.word	0x00000000
        /*0010*/ 	.short	0x0002
        /*0012*/ 	.short	0x0010
        /*0014*/ 	.byte	0x00, 0xf5, 0x21, 0x00


	//----- nvinfo : EIATTR_KPARAM_INFO
	.align		4
.L_182:
        /*0018*/ 	.byte	0x04, 0x17
        /*001a*/ 	.short	(.L_184 - .L_183)
.L_183:
        /*001c*/ 	.word	0x00000000
        /*0020*/ 	.short	0x0001
        /*0022*/ 	.short	0x0008
        /*0024*/ 	.byte	0x00, 0xf0, 0x11, 0x00


	//----- nvinfo : EIATTR_KPARAM_INFO
	.align		4
.L_184:
        /*0028*/ 	.byte	0x04, 0x17
        /*002a*/ 	.short	(.L_186 - .L_185)
.L_185:
        /*002c*/ 	.word	0x00000000
        /*0030*/ 	.short	0x0000
        /*0032*/ 	.short	0x0000
        /*0034*/ 	.byte	0x00, 0xf5, 0x21, 0x00


	//----- nvinfo : EIATTR_SPARSE_MMA_MASK
	.align		4
.L_186:
        /*0038*/ 	.byte	0x03, 0x50
        /*003a*/ 	.short	0x0000


	//----- nvinfo : EIATTR_MAXREG_COUNT
	.align		4
        /*003c*/ 	.byte	0x03, 0x1b
        /*003e*/ 	.short	0x00ff


	//----- nvinfo : EIATTR_NUM_BARRIERS
	.align		4
        /*0040*/ 	.byte	0x02, 0x4c
        /*0042*/ 	.byte	0x01
	.zero		1


	//----- nvinfo : EIATTR_MERCURY_ISA_VERSION
	.align		4
        /*0044*/ 	.byte	0x03, 0x5f
        /*0046*/ 	.short	0x0101


	//----- nvinfo : EIATTR_VRC_CTA_INIT_COUNT
	.align		4
        /*0048*/ 	.byte	0x02, 0x4a
	.zero		1
	.zero		1


	//----- nvinfo : EIATTR_EXIT_INSTR_OFFSETS
	.align		4
        /*004c*/ 	.byte	0x04, 0x1c
        /*004e*/ 	.short	(.L_188 - .L_187)


	//   ....[0]....
.L_187:
        /*0050*/ 	.word	0x00000220


	//   ....[1]....
        /*0054*/ 	.word	0x000002a0


	//----- nvinfo : EIATTR_CBANK_PARAM_SIZE
	.align		4
.L_188:
        /*0058*/ 	.byte	0x03, 0x19
        /*005a*/ 	.short	0x0018


	//----- nvinfo : EIATTR_PARAM_CBANK
	.align		4
        /*005c*/ 	.byte	0x04, 0x0a
        /*005e*/ 	.short	(.L_190 - .L_189)
	.align		4
.L_189:
        /*0060*/ 	.word	index@(.nv.constant0._Z19reductionAddHeightsPiiPy)
        /*0064*/ 	.short	0x0380
        /*0066*/ 	.short	0x0018


	//----- nvinfo : EIATTR_SW_WAR
	.align		4
.L_190:
        /*0068*/ 	.byte	0x04, 0x36
        /*006a*/ 	.short	(.L_192 - .L_191)
.L_191:
        /*006c*/ 	.word	0x00000008
.L_192:


//--------------------- .nv.info._Z12reductionAddPiiS_ --------------------------
	.section	.nv.info._Z12reductionAddPiiS_,"",@"SHT_CUDA_INFO"
	.sectionflags	@""
	.align	4


	//----- nvinfo : EIATTR_CUDA_API_VERSION
	.align		4
        /*0000*/ 	.byte	0x04, 0x37
        /*0002*/ 	.short	(.L_194 - .L_193)
.L_193:
        /*0004*/ 	.word	0x00000082


	//----- nvinfo : EIATTR_KPARAM_INFO
	.align		4
.L_194:
        /*0008*/ 	.byte	0x04, 0x17
        /*000a*/ 	.short	(.L_196 - .L_195)
.L_195:
        /*000c*/ 	.word	0x00000000
        /*0010*/ 	.short	0x0002
        /*0012*/ 	.short	0x0010
        /*0014*/ 	.byte	0x00, 0xf5, 0x21, 0x00


	//----- nvinfo : EIATTR_KPARAM_INFO
	.align		4
.L_196:
        /*0018*/ 	.byte	0x04, 0x17
        /*001a*/ 	.short	(.L_198 - .L_197)
.L_197:
        /*001c*/ 	.word	0x00000000
        /*0020*/ 	.short	0x0001
        /*0022*/ 	.short	0x0008
        /*0024*/ 	.byte	0x00, 0xf0, 0x11, 0x00


	//----- nvinfo : EIATTR_KPARAM_INFO
	.align		4
.L_198:
        /*0028*/ 	.byte	0x04, 0x17
        /*002a*/ 	.short	(.L_200 - .L_199)
.L_199:
        /*002c*/ 	.word	0x00000000
        /*0030*/ 	.short	0x0000
        /*0032*/ 	.short	0x0000
        /*0034*/ 	.byte	0x00, 0xf5, 0x21, 0x00


	//----- nvinfo : EIATTR_SPARSE_MMA_MASK
	.align		4
.L_200:
        /*0038*/ 	.byte	0x03, 0x50
        /*003a*/ 	.short	0x0000


	//----- nvinfo : EIATTR_MAXREG_COUNT
	.align		4
        /*003c*/ 	.byte	0x03, 0x1b
        /*003e*/ 	.short	0x00ff


	//----- nvinfo : EIATTR_NUM_BARRIERS
	.align		4
        /*0040*/ 	.byte	0x02, 0x4c
        /*0042*/ 	.byte	0x01
	.zero		1


	//----- nvinfo : EIATTR_MERCURY_ISA_VERSION
	.align		4
        /*0044*/ 	.byte	0x03, 0x5f
        /*0046*/ 	.short	0x0101


	//----- nvinfo : EIATTR_VRC_CTA_INIT_COUNT
	.align		4
        /*0048*/ 	.byte	0x02, 0x4a
	.zero		1
	.zero		1


	//----- nvinfo : EIATTR_EXIT_INSTR_OFFSETS
	.align		4
        /*004c*/ 	.byte	0x04, 0x1c
        /*004e*/ 	.short	(.L_202 - .L_201)


	//   ....[0]....
.L_201:
        /*0050*/ 	.word	0x00000220


	//   ....[1]....
        /*0054*/ 	.word	0x00000290


	//----- nvinfo : EIATTR_CBANK_PARAM_SIZE
	.align		4
.L_202:
        /*0058*/ 	.byte	0x03, 0x19
        /*005a*/ 	.short	0x0018


	//----- nvinfo : EIATTR_PARAM_CBANK
	.align		4
        /*005c*/ 	.byte	0x04, 0x0a
        /*005e*/ 	.short	(.L_204 - .L_203)
	.align		4
.L_203:
        /*0060*/ 	.word	index@(.nv.constant0._Z12reductionAddPiiS_)
        /*0064*/ 	.short	0x0380
        /*0066*/ 	.short	0x0018


	//----- nvinfo : EIATTR_SW_WAR
	.align		4
.L_204:
        /*0068*/ 	.byte	0x04, 0x36
        /*006a*/ 	.short	(.L_206 - .L_205)
.L_205:
        /*006c*/ 	.word	0x00000008
.L_206:


//--------------------- .nv.info._Z12reductionMaxPiiS_ --------------------------
	.section	.nv.info._Z12reductionMaxPiiS_,"",@"SHT_CUDA_INFO"
	.sectionflags	@""
	.align	4


	//----- nvinfo : EIATTR_CUDA_API_VERSION
	.align		4
        /*0000*/ 	.byte	0x04, 0x37
        /*0002*/ 	.short	(.L_208 - .L_207)
.L_207:
        /*0004*/ 	.word	0x00000082


	//----- nvinfo : EIATTR_KPARAM_INFO
	.align		4
.L_208:
        /*0008*/ 	.byte	0x04, 0x17
        /*000a*/ 	.short	(.L_210 - .L_209)
.L_209:
        /*000c*/ 	.word	0x00000000
        /*0010*/ 	.short	0x0002
        /*0012*/ 	.short	0x0010
        /*0014*/ 	.byte	0x00, 0xf5, 0x21, 0x00


	//----- nvinfo : EIATTR_KPARAM_INFO
	.align		4
.L_210:
        /*0018*/ 	.byte	0x04, 0x17
        /*001a*/ 	.short	(.L_212 - .L_211)
.L_211:
        /*001c*/ 	.word	0x00000000
        /*0020*/ 	.short	0x0001
        /*0022*/ 	.short	0x0008
        /*0024*/ 	.byte	0x00, 0xf0, 0x11, 0x00


	//----- nvinfo : EIATTR_KPARAM_INFO
	.align		4
.L_212:
        /*0028*/ 	.byte	0x04, 0x17
        /*002a*/ 	.short	(.L_214 - .L_213)
.L_213:
        /*002c*/ 	.word	0x00000000
        /*0030*/ 	.short	0x0000
        /*0032*/ 	.short	0x0000
        /*0034*/ 	.byte	0x00, 0xf5, 0x21, 0x00


	//----- nvinfo : EIATTR_SPARSE_MMA_MASK
	.align		4
.L_214:
        /*0038*/ 	.byte	0x03, 0x50
        /*003a*/ 	.short	0x0000


	//----- nvinfo : EIATTR_MAXREG_COUNT
	.align		4
        /*003c*/ 	.byte	0x03, 0x1b
        /*003e*/ 	.short	0x00ff


	//----- nvinfo : EIATTR_NUM_BARRIERS
	.align		4
        /*0040*/ 	.byte	0x02, 0x4c
        /*0042*/ 	.byte	0x01
	.zero		1


	//----- nvinfo : EIATTR_MERCURY_ISA_VERSION
	.align		4
        /*0044*/ 	.byte	0x03, 0x5f
        /*0046*/ 	.short	0x0101


	//----- nvinfo : EIATTR_VRC_CTA_INIT_COUNT
	.align		4
        /*0048*/ 	.byte	0x02, 0x4a
	.zero		1
	.zero		1


	//----- nvinfo : EIATTR_EXIT_INSTR_OFFSETS
	.align		4
        /*004c*/ 	.byte	0x04, 0x1c
        /*004e*/ 	.short	(.L_216 - .L_215)


	//   ....[0]....
.L_215:
        /*0050*/ 	.word	0x00000230


	//   ....[1]....
        /*0054*/ 	.word	0x000002a0


	//----- nvinfo : EIATTR_CRS_STACK_SIZE
	.align		4
.L_216:
        /*0058*/ 	.byte	0x04, 0x1e
        /*005a*/ 	.short	(.L_218 - .L_217)
.L_217:
        /*005c*/ 	.word	0x00000000


	//----- nvinfo : EIATTR_CBANK_PARAM_SIZE
	.align		4
.L_218:
        /*0060*/ 	.byte	0x03, 0x19
        /*0062*/ 	.short	0x0018


	//----- nvinfo : EIATTR_PARAM_CBANK
	.align		4
        /*0064*/ 	.byte	0x04, 0x0a
        /*0066*/ 	.short	(.L_220 - .L_219)
	.align		4
.L_219:
        /*0068*/ 	.word	index@(.nv.constant0._Z12reductionMaxPiiS_)
        /*006c*/ 	.short	0x0380
        /*006e*/ 	.short	0x0018


	//----- nvinfo : EIATTR_SW_WAR
	.align		4
.L_220:
        /*0070*/ 	.byte	0x04, 0x36
        /*0072*/ 	.short	(.L_222 - .L_221)
.L_221:
        /*0074*/ 	.word	0x00000008
.L_222:


//--------------------- .nv.callgraph             --------------------------
	.section	.nv.callgraph,"",@"SHT_CUDA_CALLGRAPH"
	.align	4
	.sectionentsize	8
	.align		4
        /*0000*/ 	.word	0x00000000
	.align		4
        /*0004*/ 	.word	0xffffffff
	.align		4
        /*0008*/ 	.word	0x00000000
	.align		4
        /*000c*/ 	.word	0xfffffffe
	.align		4
        /*0010*/ 	.word	0x00000000
	.align		4
        /*0014*/ 	.word	0xfffffffd
	.align		4
        /*0018*/ 	.word	0x00000000
	.align		4
        /*001c*/ 	.word	0xfffffffc


//--------------------- .nv.constant4             --------------------------
	.section	.nv.constant4,"a",@progbits
	.align	8
	.align		8
.nv.constant4:
        /*0000*/ 	.dword	__cudart_i2opi_f


//--------------------- .text._Z27computeInitialitationMatrixPiS_i --------------------------
	.section	.text._Z27computeInitialitationMatrixPiS_i,"ax",@progbits
	.align	128
        .global         _Z27computeInitialitationMatrixPiS_i
        .type           _Z27computeInitialitationMatrixPiS_i,@function
        .size           _Z27computeInitialitationMatrixPiS_i,(.L_x_99 - _Z27computeInitialitationMatrixPiS_i)
        .other          _Z27computeInitialitationMatrixPiS_i,@"STO_CUDA_ENTRY STV_DEFAULT"
_Z27computeInitialitationMatrixPiS_i:
.text._Z27computeInitialitationMatrixPiS_i:
[----:B------:R-:W-:Y:S01]  /*0000*/  LDC R1, c[0x0][0x37c] ;  /* 0x0000df00ff017b82 */ /* 0x000fe20000000800 */
[----:B------:R-:W0:Y:S07]  /*0010*/  S2R R7, SR_TID.X ;  /* 0x0000000000077919 */ /* 0x000e2e0000002100 */
[----:B------:R-:W0:Y:S01]  /*0020*/  S2UR UR4, SR_CTAID.X ;  /* 0x00000000000479c3 */ /* 0x000e220000002500 */
[----:B------:R-:W1:Y:S07]  /*0030*/  LDCU UR5, c[0x0][0x390] ;  /* 0x00007200ff0577ac */ /* 0x000e6e0008000800 */
[----:B------:R-:W0:Y:S02]  /*0040*/  LDC R0, c[0x0][0x360] ;  /* 0x0000d800ff007b82 */ /* 0x000e240000000800 */
[----:B0-----:R-:W-:-:S05]  /*0050*/  IMAD R7, R0, UR4, R7 ;  /* 0x0000000400077c24 */ /* 0x001fca000f8e0207 */
[----:B-1----:R-:W-:-:S13]  /*0060*/  ISETP.GE.AND P0, PT, R7, UR5, PT ;  /* 0x0000000507007c0c */ /* 0x002fda000bf06270 */
[----:B------:R-:W-:Y:S05]  /*0070*/  @P0 EXIT ;  /* 0x000000000000094d */ /* 0x000fea0003800000 */
[----:B------:R-:W0:Y:S01]  /*0080*/  LDC.64 R2, c[0x0][0x380] ;  /* 0x0000e000ff027b82 */ /* 0x000e220000000a00 */
[----:B------:R-:W1:Y:S01]  /*0090*/  LDCU.64 UR4, c[0x0][0x358] ;  /* 0x00006b00ff0477ac */ /* 0x000e620008000a00 */
[----:B------:R-:W-:-:S06]  /*00a0*/  MOV R9, 0xffffffff ;  /* 0xffffffff00097802 */ /* 0x000fcc0000000f00 */
[----:B------:R-:W2:Y:S01]  /*00b0*/  LDC.64 R4, c[0x0][0x388] ;  /* 0x0000e200ff047b82 */ /* 0x000ea20000000a00 */
[----:B0-----:R-:W-:-:S04]  /*00c0*/  IMAD.WIDE R2, R7, 0x4, R2 ;  /* 0x0000000407027825 */ /* 0x001fc800078e0202 */
[----:B--2---:R-:W-:-:S04]  /*00d0*/  IMAD.WIDE R4, R7, 0x4, R4 ;  /* 0x0000000407047825 */ /* 0x004fc800078e0204 */
[----:B------:R-:W-:-:S05]  /*00e0*/  HFMA2 R7, -RZ, RZ, -0.0 , 0 ;  /* 0x80000000ff077431 */ /* 0x000fca00000001ff */
[----:B-1----:R-:W-:Y:S04]  /*00f0*/  STG.E desc[UR4][R2.64], R7 ;  /* 0x0000000702007986 */ /* 0x002fe8000c101904 */
[----:B------:R-:W-:Y:S01]  /*0100*/  STG.E desc[UR4][R4.64], R9 ;  /* 0x0000000904007986 */ /* 0x000fe2000c101904 */
[----:B------:R-:W-:Y:S05]  /*0110*/  EXIT ;  /* 0x000000000000794d */ /* 0x000fea0003800000 */
.L_x_0:
[----:B------:R-:W-:-:S00]  /*0120*/  BRA `(.L_x_0) ;  /* 0xfffffffc00fc7947 */ /* 0x000fc0000383ffff */
[----:B------:R-:W-:-:S00]  /*0130*/  NOP ;  /* 0x0000000000007918 */ /* 0x000fc00000000000 */
        /* <DEDUP_REMOVED lines=12> */
.L_x_99:


//--------------------- .text._Z15computeLocalMaxP8SearcheriPi --------------------------
	.section	.text._Z15computeLocalMaxP8SearcheriPi,"ax",@progbits
	.align	128
        .global         _Z15computeLocalMaxP8SearcheriPi
        .type           _Z15computeLocalMaxP8SearcheriPi,@function
        .size           _Z15computeLocalMaxP8SearcheriPi,(.L_x_100 - _Z15computeLocalMaxP8SearcheriPi)
        .other          _Z15computeLocalMaxP8SearcheriPi,@"STO_CUDA_ENTRY STV_DEFAULT"
_Z15computeLocalMaxP8SearcheriPi:
.text._Z15computeLocalMaxP8SearcheriPi:
[----:B------:R-:W-:Y:S01]  /*0000*/  LDC R1, c[0x0][0x37c] ;  /* 0x0000df00ff017b82 */ /* 0x000fe20000000800 */
[----:B------:R-:W0:Y:S07]  /*0010*/  S2R R7, SR_TID.X ;  /* 0x0000000000077919 */ /* 0x000e2e0000002100 */
[----:B------:R-:W0:Y:S01]  /*0020*/  S2UR UR4, SR_CTAID.X ;  /* 0x00000000000479c3 */ /* 0x000e220000002500 */
[----:B------:R-:W1:Y:S01]  /*0030*/  LDCU UR5, c[0x0][0x388] ;  /* 0x00007100ff0577ac */ /* 0x000e620008000800 */
[----:B------:R-:W2:Y:S06]  /*0040*/  LDCU.64 UR6, c[0x0][0x358] ;  /* 0x00006b00ff0677ac */ /* 0x000eac0008000a00 */
[----:B------:R-:W0:Y:S02]  /*0050*/  LDC R0, c[0x0][0x360] ;  /* 0x0000d800ff007b82 */ /* 0x000e240000000800 */
[----:B0-----:R-:W-:-:S05]  /*0060*/  IMAD R5, R0, UR4, R7 ;  /* 0x0000000400057c24 */ /* 0x001fca000f8e0207 */
[----:B-1----:R-:W-:-:S13]  /*0070*/  ISETP.GE.AND P1, PT, R5, UR5, PT ;  /* 0x0000000505007c0c */ /* 0x002fda000bf26270 */
[----:B------:R-:W0:Y:S02]  /*0080*/  @!P1 LDC.64 R2, c[0x0][0x380] ;  /* 0x0000e000ff029b82 */ /* 0x000e240000000a00 */
[----:B0-----:R-:W-:-:S06]  /*0090*/  @!P1 IMAD.WIDE R2, R5, 0x10, R2 ;  /* 0x0000001005029825 */ /* 0x001fcc00078e0202 */
[----:B--2---:R-:W2:Y:S01]  /*00a0*/  @!P1 LDG.E R2, desc[UR6][R2.64+0xc] ;  /* 0x00000c0602029981 */ /* 0x004ea2000c1e1900 */
[----:B------:R-:W0:Y:S01]  /*00b0*/  S2UR UR5, SR_CgaCtaId ;  /* 0x00000000000579c3 */ /* 0x000e220000008800 */
[----:B------:R-:W-:Y:S01]  /*00c0*/  UMOV UR4, 0x400 ;  /* 0x0000040000047882 */ /* 0x000fe20000000000 */
[----:B------:R-:W-:Y:S01]  /*00d0*/  ISETP.GE.U32.AND P3, PT, R0, 0x2, PT ;  /* 0x000000020000780c */ /* 0x000fe20003f66070 */
[----:B------:R-:W-:Y:S01]  /*00e0*/  IMAD.MOV.U32 R4, RZ, RZ, RZ ;  /* 0x000000ffff047224 */ /* 0x000fe200078e00ff */
[----:B------:R-:W-:Y:S01]  /*00f0*/  ISETP.NE.AND P0, PT, R7, RZ, PT ;  /* 0x000000ff0700720c */ /* 0x000fe20003f05270 */
[----:B0-----:R-:W-:Y:S01]  /*0100*/  ULEA UR4, UR5, UR4, 0x18 ;  /* 0x0000000405047291 */ /* 0x001fe2000f8ec0ff */
[----:B--2---:R-:W-:-:S05]  /*0110*/  @!P1 ISETP.NE.AND P2, PT, R2, R5, PT ;  /* 0x000000050200920c */ /* 0x004fca0003f45270 */
[----:B------:R-:W-:Y:S02]  /*0120*/  LEA R5, R7, UR4, 0x2 ;  /* 0x0000000407057c11 */ /* 0x000fe4000f8e10ff */
[----:B------:R-:W-:-:S05]  /*0130*/  @!P1 SEL R4, RZ, 0x1, P2 ;  /* 0x00000001ff049807 */ /* 0x000fca0001000000 */
[----:B------:R0:W-:Y:S01]  /*0140*/  STS [R5], R4 ;  /* 0x0000000405007388 */ /* 0x0001e20000000800 */
[----:B------:R-:W-:Y:S06]  /*0150*/  BAR.SYNC.DEFER_BLOCKING 0x0 ;  /* 0x0000000000007b1d */ /* 0x000fec0000010000 */
[----:B------:R-:W-:Y:S05]  /*0160*/  @!P3 BRA `(.L_x_1) ;  /* 0x00000000002cb947 */ /* 0x000fea0003800000 */
.L_x_2:
[----:B------:R-:W-:-:S04]  /*0170*/  SHF.R.U32.HI R6, RZ, 0x1, R0 ;  /* 0x00000001ff067819 */ /* 0x000fc80000011600 */
[----:B------:R-:W-:-:S13]  /*0180*/  ISETP.GE.U32.AND P1, PT, R7, R6, PT ;  /* 0x000000060700720c */ /* 0x000fda0003f26070 */
[----:B------:R-:W-:Y:S01]  /*0190*/  @!P1 IMAD R2, R6, 0x4, R5 ;  /* 0x0000000406029824 */ /* 0x000fe200078e0205 */
[----:B------:R-:W-:Y:S05]  /*01a0*/  @!P1 LDS R3, [R5] ;  /* 0x0000000005039984 */ /* 0x000fea0000000800 */
[----:B------:R-:W0:Y:S02]  /*01b0*/  @!P1 LDS R2, [R2] ;  /* 0x0000000002029984 */ /* 0x000e240000000800 */
[----:B0-----:R-:W-:-:S05]  /*01c0*/  @!P1 IMAD.IADD R4, R2, 0x1, R3 ;  /* 0x0000000102049824 */ /* 0x001fca00078e0203 */
[----:B------:R1:W-:Y:S01]  /*01d0*/  @!P1 STS [R5], R4 ;  /* 0x0000000405009388 */ /* 0x0003e20000000800 */
[----:B------:R-:W-:Y:S01]  /*01e0*/  BAR.SYNC.DEFER_BLOCKING 0x0 ;  /* 0x0000000000007b1d */ /* 0x000fe20000010000 */
[----:B------:R-:W-:Y:S01]  /*01f0*/  ISETP.GT.U32.AND P1, PT, R0, 0x3, PT ;  /* 0x000000030000780c */ /* 0x000fe20003f24070 */
[----:B------:R-:W-:-:S12]  /*0200*/  IMAD.MOV.U32 R0, RZ, RZ, R6 ;  /* 0x000000ffff007224 */ /* 0x000fd800078e0006 */
[----:B-1----:R-:W-:Y:S05]  /*0210*/  @P1 BRA `(.L_x_2) ;  /* 0xfffffffc00d41947 */ /* 0x002fea000383ffff */
.L_x_1:
[----:B------:R-:W-:Y:S05]  /*0220*/  @P0 EXIT ;  /* 0x000000000000094d */ /* 0x000fea0003800000 */
[----:B------:R-:W1:Y:S01]  /*0230*/  S2UR UR5, SR_CgaCtaId ;  /* 0x00000000000579c3 */ /* 0x000e620000008800 */
[----:B------:R-:W-:-:S07]  /*0240*/  UMOV UR4, 0x400 ;  /* 0x0000040000047882 */ /* 0x000fce0000000000 */
[----:B------:R-:W2:Y:S01]  /*0250*/  LDC.64 R2, c[0x0][0x390] ;  /* 0x0000e400ff027b82 */ /* 0x000ea20000000a00 */
[----:B-1----:R-:W-:-:S09]  /*0260*/  ULEA UR4, UR5, UR4, 0x18 ;  /* 0x0000000405047291 */ /* 0x002fd2000f8ec0ff */
[----:B0-----:R-:W2:Y:S04]  /*0270*/  LDS R5, [UR4] ;  /* 0x00000004ff057984 */ /* 0x001ea80008000800 */
[----:B--2---:R-:W-:Y:S01]  /*0280*/  REDG.E.ADD.STRONG.GPU desc[UR6][R2.64], R5 ;  /* 0x000000050200798e */ /* 0x004fe2000c12e106 */
[----:B------:R-:W-:Y:S05]  /*0290*/  EXIT ;  /* 0x000000000000794d */ /* 0x000fea0003800000 */
.L_x_3:
        /* <DEDUP_REMOVED lines=14> */
.L_x_100:


//--------------------- .text._Z14computeFollowsP8SearcherPiii --------------------------
	.section	.text._Z14computeFollowsP8SearcherPiii,"ax",@progbits
	.align	128
        .global         _Z14computeFollowsP8SearcherPiii
        .type           _Z14computeFollowsP8SearcherPiii,@function
        .size           _Z14computeFollowsP8SearcherPiii,(.L_x_101 - _Z14computeFollowsP8SearcherPiii)
        .other          _Z14computeFollowsP8SearcherPiii,@"STO_CUDA_ENTRY STV_DEFAULT"
_Z14computeFollowsP8SearcherPiii:
.text._Z14computeFollowsP8SearcherPiii:
[----:B------:R-:W-:Y:S01]  /*0000*/  LDC R1, c[0x0][0x37c] ;  /* 0x0000df00ff017b82 */ /* 0x000fe20000000800 */
[----:B------:R-:W0:Y:S01]  /*0010*/  S2R R5, SR_TID.X ;  /* 0x0000000000057919 */ /* 0x000e220000002100 */
[----:B------:R-:W0:Y:S01]  /*0020*/  LDCU UR4, c[0x0][0x360] ;  /* 0x00006c00ff0477ac */ /* 0x000e220008000800 */
[----:B------:R-:W0:Y:S01]  /*0030*/  S2R R0, SR_CTAID.X ;  /* 0x0000000000007919 */ /* 0x000e220000002500 */
[----:B------:R-:W1:Y:S01]  /*0040*/  LDCU UR5, c[0x0][0x390] ;  /* 0x00007200ff0577ac */ /* 0x000e620008000800 */
[----:B0-----:R-:W-:-:S05]  /*0050*/  IMAD R5, R0, UR4, R5 ;  /* 0x0000000400057c24 */ /* 0x001fca000f8e0205 */
[----:B-1----:R-:W-:-:S13]  /*0060*/  ISETP.GE.AND P0, PT, R5, UR5, PT ;  /* 0x0000000505007c0c */ /* 0x002fda000bf06270 */
[----:B------:R-:W-:Y:S05]  /*0070*/  @P0 EXIT ;  /* 0x000000000000094d */ /* 0x000fea0003800000 */
[----:B------:R-:W0:Y:S01]  /*0080*/  LDC.64 R2, c[0x0][0x380] ;  /* 0x0000e000ff027b82 */ /* 0x000e220000000a00 */
[----:B------:R-:W1:Y:S01]  /*0090*/  LDCU.64 UR4, c[0x0][0x358] ;  /* 0x00006b00ff0477ac */ /* 0x000e620008000a00 */
[----:B------:R-:W2:Y:S01]  /*00a0*/  LDCU UR6, c[0x0][0x394] ;  /* 0x00007280ff0677ac */ /* 0x000ea20008000800 */
[----:B0-----:R-:W-:-:S05]  /*00b0*/  IMAD.WIDE R2, R5, 0x10, R2 ;  /* 0x0000001005027825 */ /* 0x001fca00078e0202 */
[----:B------:R-:W0:Y:S01]  /*00c0*/  LDC.64 R4, c[0x0][0x388] ;  /* 0x0000e200ff047b82 */ /* 0x000e220000000a00 */
[----:B-1----:R-:W2:Y:S04]  /*00d0*/  LDG.E R0, desc[UR4][R2.64] ;  /* 0x0000000402007981 */ /* 0x002ea8000c1e1900 */
[----:B------:R-:W2:Y:S02]  /*00e0*/  LDG.E R7, desc[UR4][R2.64+0x4] ;  /* 0x0000040402077981 */ /* 0x000ea4000c1e1900 */
[----:B--2---:R-:W-:-:S04]  /*00f0*/  IMAD R7, R0, UR6, R7 ;  /* 0x0000000600077c24 */ /* 0x004fc8000f8e0207 */
[----:B0-----:R-:W-:-:S06]  /*0100*/  IMAD.WIDE R4, R7, 0x4, R4 ;  /* 0x0000000407047825 */ /* 0x001fcc00078e0204 */
[----:B------:R-:W2:Y:S04]  /*0110*/  LDG.E R5, desc[UR4][R4.64] ;  /* 0x0000000404057981 */ /* 0x000ea8000c1e1900 */
[----:B--2---:R-:W-:Y:S01]  /*0120*/  STG.E desc[UR4][R2.64+0xc], R5 ;  /* 0x00000c0502007986 */ /* 0x004fe2000c101904 */
[----:B------:R-:W-:Y:S05]  /*0130*/  EXIT ;  /* 0x000000000000794d */ /* 0x000fea0003800000 */
.L_x_4:
        /* <DEDUP_REMOVED lines=12> */
.L_x_101:


//--------------------- .text._Z22computeSearchersTrailsiiiP8SearcherPiS1_ffff --------------------------
	.section	.text._Z22computeSearchersTrailsiiiP8SearcherPiS1_ffff,"ax",@progbits
	.align	128
        .global         _Z22computeSearchersTrailsiiiP8SearcherPiS1_ffff
        .type           _Z22computeSearchersTrailsiiiP8SearcherPiS1_ffff,@function
        .size           _Z22computeSearchersTrailsiiiP8SearcherPiS1_ffff,(.L_x_98 - _Z22computeSearchersTrailsiiiP8SearcherPiS1_ffff)
        .other          _Z22computeSearchersTrailsiiiP8SearcherPiS1_ffff,@"STO_CUDA_ENTRY STV_DEFAULT"
_Z22computeSearchersTrailsiiiP8SearcherPiS1_ffff:
.text._Z22computeSearchersTrailsiiiP8SearcherPiS1_ffff:
[----:B------:R-:W0:Y:S01]  /*0000*/  LDC R1, c[0x0][0x37c] ;  /* 0x0000df00ff017b82 */ /* 0x000e220000000800 */
[----:B------:R-:W1:Y:S01]  /*0010*/  S2R R5, SR_TID.X ;  /* 0x0000000000057919 */ /* 0x000e620000002100 */
[----:B------:R-:W1:Y:S01]  /*0020*/  LDCU UR4, c[0x0][0x360] ;  /* 0x00006c00ff0477ac */ /* 0x000e620008000800 */
[----:B0-----:R-:W-:Y:S01]  /*0030*/  VIADD R1, R1, 0xffffffe0 ;  /* 0xffffffe001017836 */ /* 0x001fe20000000000 */
[----:B------:R-:W1:Y:S01]  /*0040*/  S2R R0, SR_CTAID.X ;  /* 0x0000000000007919 */ /* 0x000e620000002500 */
[----:B------:R-:W0:Y:S01]  /*0050*/  LDCU UR5, c[0x0][0x380] ;  /* 0x00007000ff0577ac */ /* 0x000e220008000800 */
[----:B-1----:R-:W-:-:S05]  /*0060*/  IMAD R5, R0, UR4, R5 ;  /* 0x0000000400057c24 */ /* 0x002fca000f8e0205 */
[----:B0-----:R-:W-:-:S13]  /*0070*/  ISETP.GE.AND P0, PT, R5, UR5, PT ;  /* 0x0000000505007c0c */ /* 0x001fda000bf06270 */
[----:B------:R-:W-:Y:S05]  /*0080*/  @P0 EXIT ;  /* 0x000000000000094d */ /* 0x000fea0003800000 */
[----:B------:R-:W0:Y:S01]  /*0090*/  LDCU UR4, c[0x0][0x384] ;  /* 0x00007080ff0477ac */ /* 0x000e220008000800 */
[----:B------:R-:W1:Y:S01]  /*00a0*/  LDC.64 R8, c[0x0][0x3a8] ;  /* 0x0000ea00ff087b82 */ /* 0x000e620000000a00 */
[----:B0-----:R-:W-:-:S04]  /*00b0*/  I2FP.F32.S32 R3, UR4 ;  /* 0x0000000400037c45 */ /* 0x001fc80008201400 */
[----:B------:R-:W0:Y:S01]  /*00c0*/  MUFU.RCP R2, R3 ;  /* 0x0000000300027308 */ /* 0x000e220000001000 */
[----:B-1----:R-:W-:-:S07]  /*00d0*/  FADD R0, R9, -R8 ;  /* 0x8000000809007221 */ /* 0x002fce0000000000 */
[----:B------:R-:W1:Y:S01]  /*00e0*/  FCHK P0, R0, R3 ;  /* 0x0000000300007302 */ /* 0x000e620000000000 */
[----:B0-----:R-:W-:-:S04]  /*00f0*/  FFMA R7, -R3, R2, 1 ;  /* 0x3f80000003077423 */ /* 0x001fc80000000102 */
[----:B------:R-:W-:-:S04]  /*0100*/  FFMA R7, R2, R7, R2 ;  /* 0x0000000702077223 */ /* 0x000fc80000000002 */
[----:B------:R-:W-:-:S04]  /*0110*/  FFMA R2, R0, R7, RZ ;  /* 0x0000000700027223 */ /* 0x000fc800000000ff */
[----:B------:R-:W-:-:S04]  /*0120*/  FFMA R4, -R3, R2, R0 ;  /* 0x0000000203047223 */ /* 0x000fc80000000100 */
[----:B------:R-:W-:-:S05]  /*0130*/  FFMA R4, R7, R4, R2 ;  /* 0x0000000407047223 */ /* 0x000fca0000000002 */
[----:B------:R-:W-:Y:S01]  /*0140*/  R2UR UR6, R4 ;  /* 0x00000000040672ca */ /* 0x000fe200000e0000 */
[----:B-1----:R-:W-:-:S14]  /*0150*/  @!P0 BRA `(.L_x_5) ;  /* 0x00000000000c8947 */ /* 0x002fdc0003800000 */
[----:B------:R-:W-:-:S07]  /*0160*/  MOV R2, 0x180 ;  /* 0x0000018000027802 */ /* 0x000fce0000000f00 */
[----:B------:R-:W-:Y:S05]  /*0170*/  CALL.REL.NOINC `($__internal_0_$__cuda_sm3x_div_rn_noftz_f32_slowpath) ;  /* 0x0000004c005c7944 */ /* 0x000fea0003c00000 */
[----:B------:R-:W-:-:S05]  /*0180*/  UMOV UR6, UR4 ;  /* 0x0000000400067c82 */ /* 0x000fca0008000000 */
.L_x_5:
[----:B------:R-:W0:Y:S01]  /*0190*/  LDCU UR4, c[0x0][0x388] ;  /* 0x00007100ff0477ac */ /* 0x000e220008000800 */
[----:B------:R-:W1:Y:S01]  /*01a0*/  LDC.64 R8, c[0x0][0x3b0] ;  /* 0x0000ec00ff087b82 */ /* 0x000e620000000a00 */
[----:B------:R-:W2:Y:S01]  /*01b0*/  LDCU.64 UR8, c[0x0][0x358] ;  /* 0x00006b00ff0877ac */ /* 0x000ea20008000a00 */
        /* <DEDUP_REMOVED lines=10> */
[----:B-12---:R-:W-:-:S14]  /*0260*/  @!P0 BRA `(.L_x_6) ;  /* 0x00000000000c8947 */ /* 0x006fdc0003800000 */
[----:B------:R-:W-:-:S07]  /*0270*/  MOV R2, 0x290 ;  /* 0x0000029000027802 */ /* 0x000fce0000000f00 */
[----:B------:R-:W-:Y:S05]  /*0280*/  CALL.REL.NOINC `($__internal_0_$__cuda_sm3x_div_rn_noftz_f32_slowpath) ;  /* 0x0000004c00187944 */ /* 0x000fea0003c00000 */
[----:B------:R-:W-:-:S05]  /*0290*/  UMOV UR7, UR4 ;  /* 0x0000000400077c82 */ /* 0x000fca0008000000 */
.L_x_6:
[----:B------:R-:W0:Y:S01]  /*02a0*/  LDC.64 R2, c[0x0][0x390] ;  /* 0x0000e400ff027b82 */ /* 0x000e220000000a00 */
[----:B------:R-:W1:Y:S07]  /*02b0*/  LDCU UR4, c[0x0][0x388] ;  /* 0x00007100ff0477ac */ /* 0x000e6e0008000800 */
[----:B------:R-:W2:Y:S01]  /*02c0*/  LDC.64 R6, c[0x0][0x3a0] ;  /* 0x0000e800ff067b82 */ /* 0x000ea20000000a00 */
[----:B0-----:R-:W-:-:S05]  /*02d0*/  IMAD.WIDE R2, R5, 0x10, R2 ;  /* 0x0000001005027825 */ /* 0x001fca00078e0202 */
[----:B------:R-:W1:Y:S04]  /*02e0*/  LDG.E R4, desc[UR8][R2.64] ;  /* 0x0000000802047981 */ /* 0x000e68000c1e1900 */
[----:B------:R-:W1:Y:S04]  /*02f0*/  LDG.E R11, desc[UR8][R2.64+0x4] ;  /* 0x00000408020b7981 */ /* 0x000e68000c1e1900 */
[----:B------:R-:W3:Y:S01]  /*0300*/  LDG.E R0, desc[UR8][R2.64+0x8] ;  /* 0x0000080802007981 */ /* 0x000ee2000c1e1900 */
[----:B------:R-:W-:Y:S02]  /*0310*/  IMAD.MOV.U32 R14, RZ, RZ, -0x1 ;  /* 0xffffffffff0e7424 */ /* 0x000fe400078e00ff */
[----:B------:R-:W-:-:S02]  /*0320*/  IMAD.MOV.U32 R15, RZ, RZ, R5 ;  /* 0x000000ffff0f7224 */ /* 0x000fc400078e0005 */
[----:B-1----:R-:W-:Y:S02]  /*0330*/  IMAD R13, R4, UR4, R11 ;  /* 0x00000004040d7c24 */ /* 0x002fe4000f8e020b */
[----:B---3--:R-:W-:Y:S02]  /*0340*/  VIADD R9, R0, 0x1 ;  /* 0x0000000100097836 */ /* 0x008fe40000000000 */
[----:B--2---:R-:W-:-:S03]  /*0350*/  IMAD.WIDE R6, R13, 0x4, R6 ;  /* 0x000000040d067825 */ /* 0x004fc600078e0206 */
[----:B------:R0:W-:Y:S04]  /*0360*/  STG.E desc[UR8][R2.64+0x8], R9 ;  /* 0x0000080902007986 */ /* 0x0001e8000c101908 */
[----:B------:R-:W2:Y:S01]  /*0370*/  ATOMG.E.CAS.STRONG.GPU PT, R7, [R6], R14, R15 ;  /* 0x0000000e060773a9 */ /* 0x000ea200001ee10f */
[----:B------:R-:W-:Y:S01]  /*0380*/  IADD3 R0, P1, PT, R2, 0x8, RZ ;  /* 0x0000000802007810 */ /* 0x000fe20007f3e0ff */
[----:B------:R-:W-:Y:S04]  /*0390*/  BSSY B1, `(.L_x_7) ;  /* 0x00004b1000017945 */ /* 0x000fe80003800000 */
[----:B------:R-:W-:Y:S01]  /*03a0*/  IMAD.X R13, RZ, RZ, R3, P1 ;  /* 0x000000ffff0d7224 */ /* 0x000fe200008e0603 */
[----:B--2---:R-:W-:-:S13]  /*03b0*/  ISETP.NE.AND P0, PT, R7, -0x1, PT ;  /* 0xffffffff0700780c */ /* 0x004fda0003f05270 */
[----:B0-----:R-:W-:Y:S05]  /*03c0*/  @P0 BRA `(.L_x_8) ;  /* 0x0000004800b40947 */ /* 0x001fea0003800000 */
[----:B------:R-:W-:Y:S01]  /*03d0*/  BSSY B0, `(.L_x_9) ;  /* 0x00004ab000007945 */ /* 0x000fe20003800000 */
[----:B------:R-:W-:Y:S02]  /*03e0*/  IMAD.MOV.U32 R2, RZ, RZ, R4 ;  /* 0x000000ffff027224 */ /* 0x000fe400078e0004 */
[----:B------:R-:W-:-:S07]  /*03f0*/  IMAD.MOV.U32 R3, RZ, RZ, R11 ;  /* 0x000000ffff037224 */ /* 0x000fce00078e000b */
.L_x_69:
[----:B------:R-:W0:Y:S01]  /*0400*/  LDC R4, c[0x0][0x3a8] ;  /* 0x0000ea00ff047b82 */ /* 0x000e220000000800 */
[----:B------:R-:W-:Y:S01]  /*0410*/  I2FP.F32.S32 R7, R2 ;  /* 0x0000000200077245 */ /* 0x000fe20000201400 */
[----:B------:R-:W-:Y:S05]  /*0420*/  YIELD ;  /* 0x0000000000007946 */ /* 0x000fea0003800000 */
[----:B------:R-:W-:Y:S01]  /*0430*/  BSSY.RECONVERGENT B2, `(.L_x_10) ;  /* 0x0000043000027945 */ /* 0x000fe20003800200 */
[----:B0-----:R-:W-:-:S04]  /*0440*/  FFMA R6, R7, UR6, R4 ;  /* 0x0000000607067c23 */ /* 0x001fc80008000004 */
[C---:B------:R-:W-:Y:S01]  /*0450*/  FMUL R12, R6.reuse, 0.63661974668502807617 ;  /* 0x3f22f983060c7820 */ /* 0x040fe20000400000 */
[----:B------:R-:W-:-:S05]  /*0460*/  FSETP.GE.AND P0, PT, |R6|, 105615, PT ;  /* 0x47ce47800600780b */ /* 0x000fca0003f06200 */
[----:B------:R-:W0:Y:S02]  /*0470*/  F2I.NTZ R12, R12 ;  /* 0x0000000c000c7305 */ /* 0x000e240000203100 */
[----:B0-----:R-:W-:Y:S01]  /*0480*/  I2FP.F32.S32 R7, R12 ;  /* 0x0000000c00077245 */ /* 0x001fe20000201400 */
[----:B------:R-:W-:-:S04]  /*0490*/  IMAD.MOV.U32 R8, RZ, RZ, R12 ;  /* 0x000000ffff087224 */ /* 0x000fc800078e000c */
[----:B------:R-:W-:-:S04]  /*04a0*/  FFMA R0, R7, -1.5707962512969970703, R6 ;  /* 0xbfc90fda07007823 */ /* 0x000fc80000000006 */
[----:B------:R-:W-:-:S04]  /*04b0*/  FFMA R0, R7, -7.5497894158615963534e-08, R0 ;  /* 0xb3a2216807007823 */ /* 0x000fc80000000000 */
[----:B------:R-:W-:-:S04]  /*04c0*/  FFMA R7, R7, -5.3903029534742383927e-15, R0 ;  /* 0xa7c234c507077823 */ /* 0x000fc80000000000 */
[----:B------:R-:W-:Y:S01]  /*04d0*/  IMAD.MOV.U32 R0, RZ, RZ, R7 ;  /* 0x000000ffff007224 */ /* 0x000fe200078e0007 */
[----:B-1----:R-:W-:Y:S06]  /*04e0*/  @!P0 BRA `(.L_x_11) ;  /* 0x0000000000dc8947 */ /* 0x002fec0003800000 */
[----:B------:R-:W-:-:S13]  /*04f0*/  FSETP.NEU.AND P0, PT, |R6|, +INF , PT ;  /* 0x7f8000000600780b */ /* 0x000fda0003f0d200 */
[----:B------:R-:W-:Y:S01]  /*0500*/  @!P0 FMUL R0, RZ, R6 ;  /* 0x00000006ff008220 */ /* 0x000fe20000400000 */
[----:B------:R-:W-:Y:S01]  /*0510*/  @!P0 IMAD.MOV.U32 R12, RZ, RZ, RZ ;  /* 0x000000ffff0c8224 */ /* 0x000fe200078e00ff */
[----:B------:R-:W-:Y:S06]  /*0520*/  @!P0 BRA `(.L_x_11) ;  /* 0x0000000000cc8947 */ /* 0x000fec0003800000 */
[----:B------:R-:W-:Y:S01]  /*0530*/  IMAD.SHL.U32 R9, R6, 0x100, RZ ;  /* 0x0000010006097824 */ /* 0x000fe200078e00ff */
[----:B------:R-:W0:Y:S01]  /*0540*/  LDCU.64 UR10, c[0x4][URZ] ;  /* 0x01000000ff0a77ac */ /* 0x000e220008000a00 */
[----:B------:R-:W-:Y:S02]  /*0550*/  IMAD.MOV.U32 R12, RZ, RZ, RZ ;  /* 0x000000ffff0c7224 */ /* 0x000fe400078e00ff */
[----:B------:R-:W-:Y:S01]  /*0560*/  IMAD.MOV.U32 R0, RZ, RZ, R1 ;  /* 0x000000ffff007224 */ /* 0x000fe200078e0001 */
[----:B------:R-:W-:Y:S01]  /*0570*/  LOP3.LUT R13, R9, 0x80000000, RZ, 0xfc, !PT ;  /* 0x80000000090d7812 */ /* 0x000fe200078efcff */
[----:B------:R-:W-:Y:S01]  /*0580*/  UMOV UR5, URZ ;  /* 0x000000ff00057c82 */ /* 0x000fe20008000000 */
[----:B------:R-:W-:-:S05]  /*0590*/  UMOV UR4, URZ ;  /* 0x000000ff00047c82 */ /* 0x000fca0008000000 */
.L_x_12:
[----:B0-----:R-:W-:Y:S02]  /*05a0*/  IMAD.U32 R14, RZ, RZ, UR10 ;  /* 0x0000000aff0e7e24 */ /* 0x001fe4000f8e00ff */
[----:B------:R-:W-:-:S05]  /*05b0*/  IMAD.U32 R15, RZ, RZ, UR11 ;  /* 0x0000000bff0f7e24 */ /* 0x000fca000f8e00ff */
[----:B------:R-:W2:Y:S01]  /*05c0*/  LDG.E.CONSTANT R10, desc[UR8][R14.64] ;  /* 0x000000080e0a7981 */ /* 0x000ea2000c1e9900 */
[----:B------:R-:W-:Y:S02]  /*05d0*/  UIADD3 UR10, UP0, UPT, UR10, 0x4, URZ ;  /* 0x000000040a0a7890 */ /* 0x000fe4000ff1e0ff */
[----:B------:R-:W-:Y:S02]  /*05e0*/  UIADD3 UR4, UPT, UPT, UR4, 0x1, URZ ;  /* 0x0000000104047890 */ /* 0x000fe4000fffe0ff */
[----:B------:R-:W-:Y:S02]  /*05f0*/  UIADD3.X UR11, UPT, UPT, URZ, UR11, URZ, UP0, !UPT ;  /* 0x0000000bff0b7290 */ /* 0x000fe400087fe4ff */
[----:B------:R-:W-:Y:S01]  /*0600*/  UISETP.NE.AND UP0, UPT, UR4, 0x6, UPT ;  /* 0x000000060400788c */ /* 0x000fe2000bf05270 */
[----:B--2---:R-:W-:-:S03]  /*0610*/  IMAD.WIDE.U32 R10, R10, R13, RZ ;  /* 0x0000000d0a0a7225 */ /* 0x004fc600078e00ff */
[----:B------:R-:W-:-:S04]  /*0620*/  IADD3 R9, P0, PT, R10, R12, RZ ;  /* 0x0000000c0a097210 */ /* 0x000fc80007f1e0ff */
[----:B------:R-:W-:Y:S01]  /*0630*/  IADD3.X R12, PT, PT, R11, UR5, RZ, P0, !PT ;  /* 0x000000050b0c7c10 */ /* 0x000fe200087fe4ff */
[----:B------:R0:W-:Y:S02]  /*0640*/  STL [R0], R9 ;  /* 0x0000000900007387 */ /* 0x0001e40000100800 */
[----:B0-----:R-:W-:Y:S01]  /*0650*/  VIADD R0, R0, 0x4 ;  /* 0x0000000400007836 */ /* 0x001fe20000000000 */
[----:B------:R-:W-:Y:S06]  /*0660*/  BRA.U UP0, `(.L_x_12) ;  /* 0xfffffffd00cc7547 */ /* 0x000fec000b83ffff */
[----:B------:R-:W-:Y:S01]  /*0670*/  SHF.R.U32.HI R11, RZ, 0x17, R6 ;  /* 0x00000017ff0b7819 */ /* 0x000fe20000011606 */
[----:B------:R0:W-:Y:S03]  /*0680*/  STL [R1+0x18], R12 ;  /* 0x0000180c01007387 */ /* 0x0001e60000100800 */
[C---:B------:R-:W-:Y:S02]  /*0690*/  LOP3.LUT R0, R11.reuse, 0xe0, RZ, 0xc0, !PT ;  /* 0x000000e00b007812 */ /* 0x040fe400078ec0ff */
[----:B------:R-:W-:-:S03]  /*06a0*/  LOP3.LUT P0, RZ, R11, 0x1f, RZ, 0xc0, !PT ;  /* 0x0000001f0bff7812 */ /* 0x000fc6000780c0ff */
[----:B------:R-:W-:-:S05]  /*06b0*/  VIADD R0, R0, 0xffffff80 ;  /* 0xffffff8000007836 */ /* 0x000fca0000000000 */
[----:B------:R-:W-:-:S05]  /*06c0*/  SHF.R.U32.HI R0, RZ, 0x5, R0 ;  /* 0x00000005ff007819 */ /* 0x000fca0000011600 */
[----:B------:R-:W-:-:S05]  /*06d0*/  IMAD R13, R0, -0x4, R1 ;  /* 0xfffffffc000d7824 */ /* 0x000fca00078e0201 */
[----:B------:R-:W2:Y:S04]  /*06e0*/  LDL R0, [R13+0x18] ;  /* 0x000018000d007983 */ /* 0x000ea80000100800 */
[----:B------:R-:W2:Y:S04]  /*06f0*/  LDL R9, [R13+0x14] ;  /* 0x000014000d097983 */ /* 0x000ea80000100800 */
[----:B------:R-:W3:Y:S01]  /*0700*/  @P0 LDL R10, [R13+0x10] ;  /* 0x000010000d0a0983 */ /* 0x000ee20000100800 */
[----:B------:R-:W-:Y:S01]  /*0710*/  LOP3.LUT R11, R11, 0x1f, RZ, 0xc0, !PT ;  /* 0x0000001f0b0b7812 */ /* 0x000fe200078ec0ff */
[----:B------:R-:W-:Y:S01]  /*0720*/  UMOV UR4, 0x54442d19 ;  /* 0x54442d1900047882 */ /* 0x000fe20000000000 */
[----:B------:R-:W-:-:S02]  /*0730*/  UMOV UR5, 0x3bf921fb ;  /* 0x3bf921fb00057882 */ /* 0x000fc40000000000 */
[-C--:B--2---:R-:W-:Y:S02]  /*0740*/  @P0 SHF.L.W.U32.HI R0, R9, R11.reuse, R0 ;  /* 0x0000000b09000219 */ /* 0x084fe40000010e00 */
[----:B---3--:R-:W-:Y:S02]  /*0750*/  @P0 SHF.L.W.U32.HI R9, R10, R11, R9 ;  /* 0x0000000b0a090219 */ /* 0x008fe40000010e09 */
[----:B------:R-:W-:Y:S02]  /*0760*/  ISETP.GE.AND P0, PT, R6, RZ, PT ;  /* 0x000000ff0600720c */ /* 0x000fe40003f06270 */
[C-C-:B------:R-:W-:Y:S01]  /*0770*/  SHF.L.W.U32.HI R11, R9.reuse, 0x2, R0.reuse ;  /* 0x00000002090b7819 */ /* 0x140fe20000010e00 */
[----:B------:R-:W-:Y:S01]  /*0780*/  IMAD.SHL.U32 R9, R9, 0x4, RZ ;  /* 0x0000000409097824 */ /* 0x000fe200078e00ff */
[----:B------:R-:W-:Y:S02]  /*0790*/  SHF.R.U32.HI R0, RZ, 0x1e, R0 ;  /* 0x0000001eff007819 */ /* 0x000fe40000011600 */
[----:B------:R-:W-:-:S02]  /*07a0*/  SHF.R.S32.HI R10, RZ, 0x1f, R11 ;  /* 0x0000001fff0a7819 */ /* 0x000fc4000001140b */
[C---:B0-----:R-:W-:Y:S02]  /*07b0*/  LEA.HI R12, R11.reuse, R0, RZ, 0x1 ;  /* 0x000000000b0c7211 */ /* 0x041fe400078f08ff */
[C---:B------:R-:W-:Y:S02]  /*07c0*/  LOP3.LUT R14, R10.reuse, R9, RZ, 0x3c, !PT ;  /* 0x000000090a0e7212 */ /* 0x040fe400078e3cff */
[----:B------:R-:W-:Y:S01]  /*07d0*/  LOP3.LUT R15, R10, R11, RZ, 0x3c, !PT ;  /* 0x0000000b0a0f7212 */ /* 0x000fe200078e3cff */
[----:B------:R-:W-:Y:S01]  /*07e0*/  IMAD.MOV R0, RZ, RZ, -R12 ;  /* 0x000000ffff007224 */ /* 0x000fe200078e0a0c */
[----:B------:R-:W-:-:S03]  /*07f0*/  LOP3.LUT R9, R11, R6, RZ, 0x3c, !PT ;  /* 0x000000060b097212 */ /* 0x000fc600078e3cff */
[----:B------:R-:W-:Y:S01]  /*0800*/  @!P0 IMAD.MOV.U32 R12, RZ, RZ, R0 ;  /* 0x000000ffff0c8224 */ /* 0x000fe200078e0000 */
[----:B------:R-:W0:Y:S01]  /*0810*/  I2F.F64.S64 R14, R14 ;  /* 0x0000000e000e7312 */ /* 0x000e220000301c00 */
[----:B------:R-:W-:Y:S01]  /*0820*/  ISETP.GE.AND P1, PT, R9, RZ, PT ;  /* 0x000000ff0900720c */ /* 0x000fe20003f26270 */
[----:B0-----:R-:W-:-:S10]  /*0830*/  DMUL R16, R14, UR4 ;  /* 0x000000040e107c28 */ /* 0x001fd40008000000 */
[----:B------:R-:W0:Y:S02]  /*0840*/  F2F.F32.F64 R16, R16 ;  /* 0x0000001000107310 */ /* 0x000e240000301000 */
[----:B0-----:R-:W-:-:S07]  /*0850*/  FSEL R0, -R16, R16, !P1 ;  /* 0x0000001010007208 */ /* 0x001fce0004800100 */
.L_x_11:
[----:B------:R-:W-:Y:S05]  /*0860*/  BSYNC.RECONVERGENT B2 ;  /* 0x0000000000027941 */ /* 0x000fea0003800200 */
.L_x_10:
[----:B------:R-:W0:Y:S01]  /*0870*/  LDC R9, c[0x0][0x3b0] ;  /* 0x0000ec00ff097b82 */ /* 0x000e220000000800 */
[----:B------:R-:W-:Y:S01]  /*0880*/  I2FP.F32.S32 R10, R3 ;  /* 0x00000003000a7245 */ /* 0x000fe20000201400 */
[----:B------:R-:W-:Y:S01]  /*0890*/  IMAD.MOV.U32 R18, RZ, RZ, 0x37cbac00 ;  /* 0x37cbac00ff127424 */ /* 0x000fe200078e00ff */
[----:B------:R-:W-:Y:S01]  /*08a0*/  LOP3.LUT R11, R12, 0x1, RZ, 0xc0, !PT ;  /* 0x000000010c0b7812 */ /* 0x000fe200078ec0ff */
[----:B------:R-:W-:Y:S01]  /*08b0*/  FMUL R13, R0, R0 ;  /* 0x00000000000d7220 */ /* 0x000fe20000400000 */
[----:B------:R-:W-:Y:S01]  /*08c0*/  IMAD.MOV.U32 R20, RZ, RZ, 0x3effffff ;  /* 0x3effffffff147424 */ /* 0x000fe200078e00ff */
[----:B------:R-:W-:Y:S01]  /*08d0*/  BSSY.RECONVERGENT B2, `(.L_x_13) ;  /* 0x000004d000027945 */ /* 0x000fe20003800200 */
[----:B------:R-:W-:Y:S01]  /*08e0*/  ISETP.NE.U32.AND P0, PT, R11, 0x1, PT ;  /* 0x000000010b00780c */ /* 0x000fe20003f05070 */
[----:B------:R-:W-:Y:S01]  /*08f0*/  FFMA R14, R13, R18, -0.0013887860113754868507 ;  /* 0xbab607ed0d0e7423 */ /* 0x000fe20000000012 */
[----:B------:R-:W-:Y:S02]  /*0900*/  IMAD.MOV.U32 R11, RZ, RZ, 0x3d2aaabb ;  /* 0x3d2aaabbff0b7424 */ /* 0x000fe400078e00ff */
[----:B------:R-:W-:-:S02]  /*0910*/  FSEL R22, -R20, -0.16666662693023681641, !P0 ;  /* 0xbe2aaaa814167808 */ /* 0x000fc40004000100 */
[----:B------:R-:W-:Y:S02]  /*0920*/  FSEL R14, R14, -0.00019574658654164522886, !P0 ;  /* 0xb94d41530e0e7808 */ /* 0x000fe40004000000 */
[----:B------:R-:W-:Y:S02]  /*0930*/  FSEL R16, R11, 0.0083327032625675201416, !P0 ;  /* 0x3c0885e40b107808 */ /* 0x000fe40004000000 */
[----:B------:R-:W-:Y:S02]  /*0940*/  FSEL R0, R0, 1, P0 ;  /* 0x3f80000000007808 */ /* 0x000fe40000000000 */
[----:B------:R-:W-:Y:S01]  /*0950*/  LOP3.LUT P0, RZ, R12, 0x2, RZ, 0xc0, !PT ;  /* 0x000000020cff7812 */ /* 0x000fe2000780c0ff */
[----:B------:R-:W-:Y:S01]  /*0960*/  FFMA R14, R13, R14, R16 ;  /* 0x0000000e0d0e7223 */ /* 0x000fe20000000010 */
[----:B0-----:R-:W-:-:S03]  /*0970*/  FFMA R10, R10, UR7, R9 ;  /* 0x000000070a0a7c23 */ /* 0x001fc60008000009 */
[C---:B------:R-:W-:Y:S01]  /*0980*/  FFMA R14, R13.reuse, R14, R22 ;  /* 0x0000000e0d0e7223 */ /* 0x040fe20000000016 */
[----:B------:R-:W-:Y:S01]  /*0990*/  FFMA R13, R13, R0, RZ ;  /* 0x000000000d0d7223 */ /* 0x000fe200000000ff */
[----:B------:R-:W-:-:S03]  /*09a0*/  FMUL R10, R10, 0.5 ;  /* 0x3f0000000a0a7820 */ /* 0x000fc60000400000 */
[----:B------:R-:W-:Y:S01]  /*09b0*/  FFMA R0, R13, R14, R0 ;  /* 0x0000000e0d007223 */ /* 0x000fe20000000000 */
[C---:B------:R-:W-:Y:S01]  /*09c0*/  FMUL R17, R10.reuse, 0.63661974668502807617 ;  /* 0x3f22f9830a117820 */ /* 0x040fe20000400000 */
[----:B------:R-:W-:Y:S02]  /*09d0*/  FSETP.GE.AND P1, PT, |R10|, 105615, PT ;  /* 0x47ce47800a00780b */ /* 0x000fe40003f26200 */
[----:B------:R-:W-:-:S03]  /*09e0*/  @P0 FADD R0, RZ, -R0 ;  /* 0x80000000ff000221 */ /* 0x000fc60000000000 */
[----:B------:R-:W0:Y:S02]  /*09f0*/  F2I.NTZ R17, R17 ;  /* 0x0000001100117305 */ /* 0x000e240000203100 */
[----:B0-----:R-:W-:Y:S01]  /*0a00*/  I2FP.F32.S32 R21, R17 ;  /* 0x0000001100157245 */ /* 0x001fe20000201400 */
[----:B------:R-:W-:-:S04]  /*0a10*/  IMAD.MOV.U32 R22, RZ, RZ, R17 ;  /* 0x000000ffff167224 */ /* 0x000fc800078e0011 */
[----:B------:R-:W-:-:S04]  /*0a20*/  FFMA R12, R21, -1.5707962512969970703, R10 ;  /* 0xbfc90fda150c7823 */ /* 0x000fc8000000000a */
[----:B------:R-:W-:-:S04]  /*0a30*/  FFMA R12, R21, -7.5497894158615963534e-08, R12 ;  /* 0xb3a22168150c7823 */ /* 0x000fc8000000000c */
[----:B------:R-:W-:-:S04]  /*0a40*/  FFMA R21, R21, -5.3903029534742383927e-15, R12 ;  /* 0xa7c234c515157823 */ /* 0x000fc8000000000c */
[----:B------:R-:W-:Y:S01]  /*0a50*/  IMAD.MOV.U32 R16, RZ, RZ, R21 ;  /* 0x000000ffff107224 */ /* 0x000fe200078e0015 */
[----:B------:R-:W-:Y:S06]  /*0a60*/  @!P1 BRA `(.L_x_14) ;  /* 0x0000000000cc9947 */ /* 0x000fec0003800000 */
[----:B------:R-:W-:-:S13]  /*0a70*/  FSETP.NEU.AND P0, PT, |R10|, +INF , PT ;  /* 0x7f8000000a00780b */ /* 0x000fda0003f0d200 */
[----:B------:R-:W-:Y:S01]  /*0a80*/  @!P0 FMUL R16, RZ, R10 ;  /* 0x0000000aff108220 */ /* 0x000fe20000400000 */
[----:B------:R-:W-:Y:S01]  /*0a90*/  @!P0 IMAD.MOV.U32 R17, RZ, RZ, RZ ;  /* 0x000000ffff118224 */ /* 0x000fe200078e00ff */
[----:B------:R-:W-:Y:S06]  /*0aa0*/  @!P0 BRA `(.L_x_14) ;  /* 0x0000000000bc8947 */ /* 0x000fec0003800000 */
[----:B------:R-:W0:Y:S01]  /*0ab0*/  LDC.64 R12, c[0x4][RZ] ;  /* 0x01000000ff0c7b82 */ /* 0x000e220000000a00 */
[----:B------:R-:W-:Y:S01]  /*0ac0*/  IMAD.SHL.U32 R14, R10, 0x100, RZ ;  /* 0x000001000a0e7824 */ /* 0x000fe200078e00ff */
[----:B------:R-:W-:Y:S01]  /*0ad0*/  UMOV UR4, URZ ;  /* 0x000000ff00047c82 */ /* 0x000fe20008000000 */
[----:B------:R-:W-:Y:S02]  /*0ae0*/  IMAD.MOV.U32 R19, RZ, RZ, RZ ;  /* 0x000000ffff137224 */ /* 0x000fe400078e00ff */
[----:B------:R-:W-:Y:S01]  /*0af0*/  IMAD.MOV.U32 R23, RZ, RZ, RZ ;  /* 0x000000ffff177224 */ /* 0x000fe200078e00ff */
[----:B------:R-:W-:-:S07]  /*0b00*/  LOP3.LUT R27, R14, 0x80000000, RZ, 0xfc, !PT ;  /* 0x800000000e1b7812 */ /* 0x000fce00078efcff */
.L_x_15:
[----:B0-----:R-:W-:-:S05]  /*0b10*/  IMAD.WIDE.U32 R16, R23, 0x4, R12 ;  /* 0x0000000417107825 */ /* 0x001fca00078e000c */
[----:B------:R-:W2:Y:S01]  /*0b20*/  LDG.E.CONSTANT R14, desc[UR8][R16.64] ;  /* 0x00000008100e7981 */ /* 0x000ea2000c1e9900 */
[C---:B-1----:R-:W-:Y:S02]  /*0b30*/  IMAD R24, R23.reuse, 0x4, R1 ;  /* 0x0000000417187824 */ /* 0x042fe400078e0201 */
[----:B------:R-:W-:-:S05]  /*0b40*/  VIADD R23, R23, 0x1 ;  /* 0x0000000117177836 */ /* 0x000fca0000000000 */
[----:B------:R-:W-:Y:S01]  /*0b50*/  ISETP.NE.AND P0, PT, R23, 0x6, PT ;  /* 0x000000061700780c */ /* 0x000fe20003f05270 */
[----:B--2---:R-:W-:-:S03]  /*0b60*/  IMAD.WIDE.U32 R14, R14, R27, RZ ;  /* 0x0000001b0e0e7225 */ /* 0x004fc600078e00ff */
[----:B------:R-:W-:-:S04]  /*0b70*/  IADD3 R25, P1, PT, R14, R19, RZ ;  /* 0x000000130e197210 */ /* 0x000fc80007f3e0ff */
[----:B------:R-:W-:Y:S01]  /*0b80*/  IADD3.X R19, PT, PT, R15, UR4, RZ, P1, !PT ;  /* 0x000000040f137c10 */ /* 0x000fe20008ffe4ff */
[----:B------:R1:W-:Y:S04]  /*0b90*/  STL [R24], R25 ;  /* 0x0000001918007387 */ /* 0x0003e80000100800 */
[----:B------:R-:W-:Y:S05]  /*0ba0*/  @P0 BRA `(.L_x_15) ;  /* 0xfffffffc00d80947 */ /* 0x000fea000383ffff */
        /* <DEDUP_REMOVED lines=20> */
[C---:B0-----:R-:W-:Y:S02]  /*0cf0*/  LOP3.LUT R19, R17.reuse, R10, RZ, 0x3c, !PT ;  /* 0x0000000a11137212 */ /* 0x041fe400078e3cff */
[C---:B------:R-:W-:Y:S02]  /*0d00*/  LOP3.LUT R12, R14.reuse, R13, RZ, 0x3c, !PT ;  /* 0x0000000d0e0c7212 */ /* 0x040fe400078e3cff */
[----:B------:R-:W-:Y:S02]  /*0d10*/  LOP3.LUT R13, R14, R17, RZ, 0x3c, !PT ;  /* 0x000000110e0d7212 */ /* 0x000fe400078e3cff */
[----:B------:R-:W-:Y:S02]  /*0d20*/  LEA.HI R17, R17, R16, RZ, 0x1 ;  /* 0x0000001011117211 */ /* 0x000fe400078f08ff */
[----:B------:R-:W-:Y:S02]  /*0d30*/  ISETP.GE.AND P1, PT, R19, RZ, PT ;  /* 0x000000ff1300720c */ /* 0x000fe40003f26270 */
[----:B------:R-:W0:Y:S01]  /*0d40*/  I2F.F64.S64 R12, R12 ;  /* 0x0000000c000c7312 */ /* 0x000e220000301c00 */
[----:B------:R-:W-:-:S04]  /*0d50*/  IMAD.MOV R16, RZ, RZ, -R17 ;  /* 0x000000ffff107224 */ /* 0x000fc800078e0a11 */
[----:B------:R-:W-:Y:S01]  /*0d60*/  @!P0 IMAD.MOV.U32 R17, RZ, RZ, R16 ;  /* 0x000000ffff118224 */ /* 0x000fe200078e0010 */
[----:B0-----:R-:W-:-:S10]  /*0d70*/  DMUL R14, R12, UR4 ;  /* 0x000000040c0e7c28 */ /* 0x001fd40008000000 */
[----:B------:R-:W0:Y:S02]  /*0d80*/  F2F.F32.F64 R14, R14 ;  /* 0x0000000e000e7310 */ /* 0x000e240000301000 */
[----:B0-----:R-:W-:-:S07]  /*0d90*/  FSEL R16, -R14, R14, !P1 ;  /* 0x0000000e0e107208 */ /* 0x001fce0004800100 */
.L_x_14:
[----:B------:R-:W-:Y:S05]  /*0da0*/  BSYNC.RECONVERGENT B2 ;  /* 0x0000000000027941 */ /* 0x000fea0003800200 */
.L_x_13:
[----:B------:R-:W-:Y:S01]  /*0db0*/  I2FP.F32.S32 R12, R3 ;  /* 0x00000003000c7245 */ /* 0x000fe20000201400 */
[----:B------:R-:W-:Y:S01]  /*0dc0*/  UMOV UR4, 0x54442d18 ;  /* 0x54442d1800047882 */ /* 0x000fe20000000000 */
[----:B------:R-:W-:Y:S01]  /*0dd0*/  UMOV UR5, 0x3ff921fb ;  /* 0x3ff921fb00057882 */ /* 0x000fe20000000000 */
[----:B------:R-:W-:Y:S01]  /*0de0*/  FMUL R19, R16, R16 ;  /* 0x0000001010137220 */ /* 0x000fe20000400000 */
[----:B------:R-:W-:Y:S01]  /*0df0*/  BSSY.RECONVERGENT B2, `(.L_x_16) ;  /* 0x0000066000027945 */ /* 0x000fe20003800200 */
[----:B------:R-:W-:Y:S01]  /*0e00*/  FFMA R23, R12, UR7, R9 ;  /* 0x000000070c177c23 */ /* 0x000fe20008000009 */
[----:B------:R-:W-:Y:S01]  /*0e10*/  LOP3.LUT R12, R17, 0x1, RZ, 0xc0, !PT ;  /* 0x00000001110c7812 */ /* 0x000fe200078ec0ff */
[----:B------:R-:W-:Y:S01]  /*0e20*/  FFMA R18, R19, R18, -0.0013887860113754868507 ;  /* 0xbab607ed13127423 */ /* 0x000fe20000000012 */
[----:B------:R-:W-:Y:S01]  /*0e30*/  VIADD R17, R17, 0x1 ;  /* 0x0000000111117836 */ /* 0x000fe20000000000 */
[----:B------:R0:W2:Y:S01]  /*0e40*/  F2F.F64.F32 R14, R23 ;  /* 0x00000017000e7310 */ /* 0x0000a20000201800 */
[----:B------:R-:W-:-:S03]  /*0e50*/  ISETP.NE.U32.AND P1, PT, R12, 0x1, PT ;  /* 0x000000010c00780c */ /* 0x000fc60003f25070 */
[----:B------:R-:W-:Y:S02]  /*0e60*/  LOP3.LUT P2, RZ, R17, 0x2, RZ, 0xc0, !PT ;  /* 0x0000000211ff7812 */ /* 0x000fe4000784c0ff */
[----:B------:R-:W-:Y:S02]  /*0e70*/  FSEL R18, R18, -0.00019574658654164522886, P1 ;  /* 0xb94d415312127808 */ /* 0x000fe40000800000 */
[----:B-1----:R-:W-:Y:S01]  /*0e80*/  FSEL R24, R11, 0.0083327032625675201416, P1 ;  /* 0x3c0885e40b187808 */ /* 0x002fe20000800000 */
[----:B0-----:R-:W-:Y:S01]  /*0e90*/  IMAD.MOV.U32 R23, RZ, RZ, -0x3ff ;  /* 0xfffffc01ff177424 */ /* 0x001fe200078e00ff */
[----:B------:R-:W-:-:S03]  /*0ea0*/  FSEL R16, R16, 1, !P1 ;  /* 0x3f80000010107808 */ /* 0x000fc60004800000 */
[----:B------:R-:W-:Y:S01]  /*0eb0*/  FFMA R18, R19, R18, R24 ;  /* 0x0000001213127223 */ /* 0x000fe20000000018 */
[----:B------:R-:W-:Y:S01]  /*0ec0*/  FSEL R24, -R20, -0.16666662693023681641, P1 ;  /* 0xbe2aaaa814187808 */ /* 0x000fe20000800100 */
[----:B--2---:R-:W-:-:S04]  /*0ed0*/  DADD R14, R14, -UR4 ;  /* 0x800000040e0e7e29 */ /* 0x004fc80008000000 */
[C---:B------:R-:W-:Y:S01]  /*0ee0*/  FFMA R18, R19.reuse, R18, R24 ;  /* 0x0000001213127223 */ /* 0x040fe20000000018 */
[----:B------:R-:W-:-:S03]  /*0ef0*/  FFMA R19, R19, R16, RZ ;  /* 0x0000001013137223 */ /* 0x000fc600000000ff */
[----:B------:R-:W-:Y:S01]  /*0f00*/  DADD R14, -RZ, |R14| ;  /* 0x00000000ff0e7229 */ /* 0x000fe2000000050e */
[----:B------:R-:W-:-:S04]  /*0f10*/  FFMA R16, R19, R18, R16 ;  /* 0x0000001213107223 */ /* 0x000fc80000000010 */
[----:B------:R-:W-:-:S05]  /*0f20*/  @P2 FADD R16, RZ, -R16 ;  /* 0x80000010ff102221 */ /* 0x000fca0000000000 */
[----:B------:R-:W-:Y:S01]  /*0f30*/  ISETP.GT.AND P0, PT, R15, 0xfffff, PT ;  /* 0x000fffff0f00780c */ /* 0x000fe20003f04270 */
[----:B------:R-:W-:Y:S02]  /*0f40*/  IMAD.MOV.U32 R12, RZ, RZ, R14 ;  /* 0x000000ffff0c7224 */ /* 0x000fe400078e000e */
[--C-:B------:R-:W-:Y:S02]  /*0f50*/  IMAD.MOV.U32 R13, RZ, RZ, R15.reuse ;  /* 0x000000ffff0d7224 */ /* 0x100fe400078e000f */
[----:B------:R-:W-:Y:S02]  /*0f60*/  IMAD.MOV.U32 R26, RZ, RZ, R15 ;  /* 0x000000ffff1a7224 */ /* 0x000fe400078e000f */
[----:B------:R-:W-:-:S04]  /*0f70*/  FADD R15, R0, R0 ;  /* 0x00000000000f7221 */ /* 0x000fc80000000000 */
[----:B------:R-:W-:Y:S02]  /*0f80*/  FMUL R0, R16, R15 ;  /* 0x0000000f10007220 */ /* 0x000fe40000400000 */
[----:B------:R-:W-:Y:S01]  /*0f90*/  @!P0 DMUL R12, R12, 1.80143985094819840000e+16 ;  /* 0x435000000c0c8828 */ /* 0x000fe20000000000 */
[----:B------:R-:W-:-:S09]  /*0fa0*/  @!P0 IMAD.MOV.U32 R23, RZ, RZ, -0x435 ;  /* 0xfffffbcbff178424 */ /* 0x000fd200078e00ff */
[----:B------:R-:W-:Y:S02]  /*0fb0*/  @!P0 IMAD.MOV.U32 R26, RZ, RZ, R13 ;  /* 0x000000ffff1a8224 */ /* 0x000fe400078e000d */
[----:B------:R-:W-:Y:S02]  /*0fc0*/  @!P0 IMAD.MOV.U32 R14, RZ, RZ, R12 ;  /* 0x000000ffff0e8224 */ /* 0x000fe400078e000c */
[----:B------:R-:W-:-:S05]  /*0fd0*/  VIADD R17, R26, 0xffffffff ;  /* 0xffffffff1a117836 */ /* 0x000fca0000000000 */
[----:B------:R-:W-:-:S13]  /*0fe0*/  ISETP.GT.U32.AND P1, PT, R17, 0x7feffffe, PT ;  /* 0x7feffffe1100780c */ /* 0x000fda0003f24070 */
[----:B------:R-:W-:Y:S05]  /*0ff0*/  @P1 BRA `(.L_x_17) ;  /* 0x0000000000fc1947 */ /* 0x000fea0003800000 */
[C---:B------:R-:W-:Y:S01]  /*1000*/  LOP3.LUT R12, R26.reuse, 0xfffff, RZ, 0xc0, !PT ;  /* 0x000fffff1a0c7812 */ /* 0x040fe200078ec0ff */
[----:B------:R-:W-:Y:S01]  /*1010*/  UMOV UR4, 0x3ae80f1e ;  /* 0x3ae80f1e00047882 */ /* 0x000fe20000000000 */
[----:B------:R-:W-:Y:S01]  /*1020*/  UMOV UR5, 0x3eb1380b ;  /* 0x3eb1380b00057882 */ /* 0x000fe20000000000 */
[----:B------:R-:W-:Y:S02]  /*1030*/  LEA.HI R23, R26, R23, RZ, 0xc ;  /* 0x000000171a177211 */ /* 0x000fe400078f60ff */
[----:B------:R-:W-:Y:S01]  /*1040*/  LOP3.LUT R13, R12, 0x3ff00000, RZ, 0xfc, !PT ;  /* 0x3ff000000c0d7812 */ /* 0x000fe200078efcff */
[----:B------:R-:W-:Y:S02]  /*1050*/  IMAD.MOV.U32 R12, RZ, RZ, R14 ;  /* 0x000000ffff0c7224 */ /* 0x000fe400078e000e */
[----:B------:R-:W-:Y:S01]  /*1060*/  IMAD.MOV.U32 R14, RZ, RZ, RZ ;  /* 0x000000ffff0e7224 */ /* 0x000fe200078e00ff */
[----:B------:R-:W-:-:S13]  /*1070*/  ISETP.GE.U32.AND P0, PT, R13, 0x3ff6a09f, PT ;  /* 0x3ff6a09f0d00780c */ /* 0x000fda0003f06070 */
[----:B------:R-:W-:Y:S02]  /*1080*/  @P0 VIADD R15, R13, 0xfff00000 ;  /* 0xfff000000d0f0836 */ /* 0x000fe40000000000 */
[----:B------:R-:W-:Y:S02]  /*1090*/  @P0 VIADD R23, R23, 0x1 ;  /* 0x0000000117170836 */ /* 0x000fe40000000000 */
[----:B------:R-:W-:-:S06]  /*10a0*/  @P0 IMAD.MOV.U32 R13, RZ, RZ, R15 ;  /* 0x000000ffff0d0224 */ /* 0x000fcc00078e000f */
[C---:B------:R-:W-:Y:S02]  /*10b0*/  DADD R16, R12.reuse, 1 ;  /* 0x3ff000000c107429 */ /* 0x040fe40000000000 */
[----:B------:R-:W-:-:S04]  /*10c0*/  DADD R12, R12, -1 ;  /* 0xbff000000c0c7429 */ /* 0x000fc80000000000 */
[----:B------:R-:W0:Y:S02]  /*10d0*/  MUFU.RCP64H R15, R17 ;  /* 0x00000011000f7308 */ /* 0x000e240000001800 */
[----:B0-----:R-:W-:-:S08]  /*10e0*/  DFMA R24, -R16, R14, 1 ;  /* 0x3ff000001018742b */ /* 0x001fd0000000010e */
[----:B------:R-:W-:-:S08]  /*10f0*/  DFMA R24, R24, R24, R24 ;  /* 0x000000181818722b */ /* 0x000fd00000000018 */
[----:B------:R-:W-:-:S08]  /*1100*/  DFMA R24, R14, R24, R14 ;  /* 0x000000180e18722b */ /* 0x000fd0000000000e */
[----:B------:R-:W-:-:S08]  /*1110*/  DMUL R18, R12, R24 ;  /* 0x000000180c127228 */ /* 0x000fd00000000000 */
[----:B------:R-:W-:-:S08]  /*1120*/  DFMA R18, R12, R24, R18 ;  /* 0x000000180c12722b */ /* 0x000fd00000000012 */
[----:B------:R-:W-:Y:S02]  /*1130*/  DADD R14, R12, -R18 ;  /* 0x000000000c0e7229 */ /* 0x000fe40000000812 */
[----:B------:R-:W-:-:S06]  /*1140*/  DMUL R16, R18, R18 ;  /* 0x0000001212107228 */ /* 0x000fcc0000000000 */
[----:B------:R-:W-:-:S08]  /*1150*/  DADD R14, R14, R14 ;  /* 0x000000000e0e7229 */ /* 0x000fd0000000000e */
[----:B------:R-:W-:Y:S01]  /*1160*/  DFMA R14, R12, -R18, R14 ;  /* 0x800000120c0e722b */ /* 0x000fe2000000000e */
[----:B------:R-:W-:Y:S02]  /*1170*/  IMAD.MOV.U32 R12, RZ, RZ, -0x748574fc ;  /* 0x8b7a8b04ff0c7424 */ /* 0x000fe400078e00ff */
[----:B------:R-:W-:-:S05]  /*1180*/  IMAD.MOV.U32 R13, RZ, RZ, 0x3ed0ee25 ;  /* 0x3ed0ee25ff0d7424 */ /* 0x000fca00078e00ff */
[----:B------:R-:W-:Y:S02]  /*1190*/  DMUL R24, R24, R14 ;  /* 0x0000000e18187228 */ /* 0x000fe40000000000 */
[----:B------:R-:W-:Y:S01]  /*11a0*/  DFMA R12, R16, UR4, R12 ;  /* 0x00000004100c7c2b */ /* 0x000fe2000800000c */
[----:B------:R-:W-:Y:S01]  /*11b0*/  UMOV UR4, 0x9f02676f ;  /* 0x9f02676f00047882 */ /* 0x000fe20000000000 */
[----:B------:R-:W-:Y:S01]  /*11c0*/  UMOV UR5, 0x3ef3b266 ;  /* 0x3ef3b26600057882 */ /* 0x000fe20000000000 */
[----:B------:R-:W-:Y:S01]  /*11d0*/  LOP3.LUT R14, R23, 0x80000000, RZ, 0x3c, !PT ;  /* 0x80000000170e7812 */ /* 0x000fe200078e3cff */
[----:B------:R-:W-:-:S04]  /*11e0*/  IMAD.MOV.U32 R15, RZ, RZ, 0x43300000 ;  /* 0x43300000ff0f7424 */ /* 0x000fc800078e00ff */
[----:B------:R-:W-:Y:S01]  /*11f0*/  DFMA R12, R16, R12, UR4 ;  /* 0x00000004100c7e2b */ /* 0x000fe2000800000c */
[----:B------:R-:W-:Y:S01]  /*1200*/  UMOV UR4, 0xa9ab0956 ;  /* 0xa9ab095600047882 */ /* 0x000fe20000000000 */
[----:B------:R-:W-:-:S06]  /*1210*/  UMOV UR5, 0x3f1745cb ;  /* 0x3f1745cb00057882 */ /* 0x000fcc0000000000 */
        /* <DEDUP_REMOVED lines=11> */
[----:B------:R-:W-:Y:S02]  /*12d0*/  UMOV UR5, 0x43300000 ;  /* 0x4330000000057882 */ /* 0x000fe40000000000 */
[----:B------:R-:W-:Y:S01]  /*12e0*/  DADD R14, R14, -UR4 ;  /* 0x800000040e0e7e29 */ /* 0x000fe20008000000 */
[----:B------:R-:W-:Y:S01]  /*12f0*/  UMOV UR4, 0x55555554 ;  /* 0x5555555400047882 */ /* 0x000fe20000000000 */
[----:B------:R-:W-:Y:S02]  /*1300*/  UMOV UR5, 0x3fb55555 ;  /* 0x3fb5555500057882 */ /* 0x000fe40000000000 */
[----:B------:R-:W-:Y:S01]  /*1310*/  DFMA R26, R16, R12, UR4 ;  /* 0x00000004101a7e2b */ /* 0x000fe2000800000c */
[----:B------:R-:W-:Y:S01]  /*1320*/  UMOV UR4, 0xfefa39ef ;  /* 0xfefa39ef00047882 */ /* 0x000fe20000000000 */
[----:B------:R-:W-:-:S02]  /*1330*/  UMOV UR5, 0x3fe62e42 ;  /* 0x3fe62e4200057882 */ /* 0x000fc40000000000 */
[----:B------:R-:W-:-:S04]  /*1340*/  DFMA R12, R14, UR4, R18 ;  /* 0x000000040e0c7c2b */ /* 0x000fc80008000012 */
[----:B------:R-:W-:-:S04]  /*1350*/  DMUL R26, R16, R26 ;  /* 0x0000001a101a7228 */ /* 0x000fc80000000000 */
[----:B------:R-:W-:Y:S01]  /*1360*/  DFMA R16, R14, -UR4, R12 ;  /* 0x800000040e107c2b */ /* 0x000fe2000800000c */
[----:B------:R-:W-:Y:S01]  /*1370*/  UMOV UR4, 0x3b39803f ;  /* 0x3b39803f00047882 */ /* 0x000fe20000000000 */
[----:B------:R-:W-:Y:S02]  /*1380*/  UMOV UR5, 0x3c7abc9e ;  /* 0x3c7abc9e00057882 */ /* 0x000fe40000000000 */
[----:B------:R-:W-:-:S04]  /*1390*/  DFMA R24, R18, R26, R24 ;  /* 0x0000001a1218722b */ /* 0x000fc80000000018 */
[----:B------:R-:W-:-:S08]  /*13a0*/  DADD R16, -R18, R16 ;  /* 0x0000000012107229 */ /* 0x000fd00000000110 */
[----:B------:R-:W-:-:S08]  /*13b0*/  DADD R16, R24, -R16 ;  /* 0x0000000018107229 */ /* 0x000fd00000000810 */
[----:B------:R-:W-:-:S08]  /*13c0*/  DFMA R16, R14, UR4, R16 ;  /* 0x000000040e107c2b */ /* 0x000fd00008000010 */
[----:B------:R-:W-:Y:S01]  /*13d0*/  DADD R12, R12, R16 ;  /* 0x000000000c0c7229 */ /* 0x000fe20000000010 */
[----:B------:R-:W-:Y:S10]  /*13e0*/  BRA `(.L_x_18) ;  /* 0x0000000000187947 */ /* 0x000ff40003800000 */
.L_x_17:
[----:B------:R-:W-:Y:S01]  /*13f0*/  IMAD.MOV.U32 R14, RZ, RZ, 0x0 ;  /* 0x00000000ff0e7424 */ /* 0x000fe200078e00ff */
[----:B------:R-:W-:Y:S01]  /*1400*/  LOP3.LUT P0, RZ, R13, 0x7fffffff, RZ, 0xc0, !PT ;  /* 0x7fffffff0dff7812 */ /* 0x000fe2000780c0ff */
[----:B------:R-:W-:-:S06]  /*1410*/  IMAD.MOV.U32 R15, RZ, RZ, 0x7ff00000 ;  /* 0x7ff00000ff0f7424 */ /* 0x000fcc00078e00ff */
[----:B------:R-:W-:-:S10]  /*1420*/  DFMA R14, R12, R14, +INF ;  /* 0x7ff000000c0e742b */ /* 0x000fd4000000000e */
[----:B------:R-:W-:Y:S02]  /*1430*/  FSEL R12, R14, RZ, P0 ;  /* 0x000000ff0e0c7208 */ /* 0x000fe40000000000 */
[----:B------:R-:W-:-:S07]  /*1440*/  FSEL R13, R15, -QNAN , P0 ;  /* 0xfff000000f0d7808 */ /* 0x000fce0000000000 */
.L_x_18:
[----:B------:R-:W-:Y:S05]  /*1450*/  BSYNC.RECONVERGENT B2 ;  /* 0x0000000000027941 */ /* 0x000fea0003800200 */
.L_x_16:
[----:B------:R-:W0:Y:S01]  /*1460*/  F2F.F64.F32 R26, R0 ;  /* 0x00000000001a7310 */ /* 0x000e220000201800 */
[----:B------:R-:W1:Y:S01]  /*1470*/  LDC R23, c[0x0][0x388] ;  /* 0x0000e200ff177b82 */ /* 0x000e620000000800 */
[----:B------:R-:W-:Y:S01]  /*1480*/  ISETP.GE.AND P0, PT, R2, 0x1, PT ;  /* 0x000000010200780c */ /* 0x000fe20003f06270 */
[----:B------:R-:W-:Y:S01]  /*1490*/  BSSY.RECONVERGENT B2, `(.L_x_19) ;  /* 0x00000bb000027945 */ /* 0x000fe20003800200 */
[----:B------:R-:W-:-:S05]  /*14a0*/  IMAD.MOV.U32 R18, RZ, RZ, RZ ;  /* 0x000000ffff127224 */ /* 0x000fca00078e00ff */
[----:B------:R-:W2:Y:S01]  /*14b0*/  LDC.64 R14, c[0x0][0x398] ;  /* 0x0000e600ff0e7b82 */ /* 0x000ea20000000a00 */
[----:B0-----:R-:W-:-:S10]  /*14c0*/  DADD R26, R26, R12 ;  /* 0x000000001a1a7229 */ /* 0x001fd4000000000c */
[----:B------:R-:W0:Y:S01]  /*14d0*/  F2F.F32.F64 R26, R26 ;  /* 0x0000001a001a7310 */ /* 0x000e220000301000 */
[----:B-1----:R-:W-:-:S04]  /*14e0*/  IMAD R17, R2, R23, R3 ;  /* 0x0000001702117224 */ /* 0x002fc800078e0203 */
[----:B--2---:R-:W-:-:S04]  /*14f0*/  IMAD.WIDE R16, R17, 0x4, R14 ;  /* 0x0000000411107825 */ /* 0x004fc800078e020e */
[----:B0-----:R-:W-:-:S06]  /*1500*/  FMUL R19, R26, 10000 ;  /* 0x461c40001a137820 */ /* 0x001fcc0000400000 */
[----:B------:R-:W0:Y:S02]  /*1510*/  F2I.TRUNC.NTZ R19, R19 ;  /* 0x0000001300137305 */ /* 0x000e24000020f100 */
[----:B0-----:R0:W-:Y:S01]  /*1520*/  STG.E desc[UR8][R16.64], R19 ;  /* 0x0000001310007986 */ /* 0x0011e2000c101908 */
[----:B------:R-:W-:Y:S01]  /*1530*/  I2FP.F32.S32 R24, R19 ;  /* 0x0000001300187245 */ /* 0x000fe20000201400 */
[----:B------:R-:W-:Y:S06]  /*1540*/  @!P0 BRA `(.L_x_20) ;  /* 0x0000000800bc8947 */ /* 0x000fec0003800000 */
[----:B------:R-:W-:-:S04]  /*1550*/  IMAD R0, R2, R23, -R23 ;  /* 0x0000001702007224 */ /* 0x000fc800078e0a17 */
[----:B0-----:R-:W-:-:S04]  /*1560*/  IMAD.IADD R19, R0, 0x1, R3 ;  /* 0x0000000100137824 */ /* 0x001fc800078e0203 */
[----:B------:R-:W-:-:S06]  /*1570*/  IMAD.WIDE R18, R19, 0x4, R14 ;  /* 0x0000000413127825 */ /* 0x000fcc00078e020e */
[----:B------:R-:W2:Y:S01]  /*1580*/  LDG.E R18, desc[UR8][R18.64] ;  /* 0x0000000812127981 */ /* 0x000ea2000c1e1900 */
[----:B------:R-:W-:Y:S01]  /*1590*/  BSSY.RECONVERGENT B3, `(.L_x_21) ;  /* 0x00000a7000037945 */ /* 0x000fe20003800200 */
[----:B--2---:R-:W-:-:S04]  /*15a0*/  I2FP.F32.S32 R25, R18 ;  /* 0x0000001200197245 */ /* 0x004fc80000201400 */
[----:B------:R-:W-:-:S13]  /*15b0*/  FSETP.NEU.AND P0, PT, R25, -2.14748364800000000000e+09, PT ;  /* 0xcf0000001900780b */ /* 0x000fda0003f0d000 */
[----:B------:R-:W-:Y:S05]  /*15c0*/  @P0 BRA `(.L_x_22) ;  /* 0x00000008008c0947 */ /* 0x000fea0003800000 */
[----:B------:R-:W-:Y:S01]  /*15d0*/  VIADD R0, R2, 0xffffffff ;  /* 0xffffffff02007836 */ /* 0x000fe20000000000 */
[----:B------:R-:W-:Y:S04]  /*15e0*/  BSSY.RECONVERGENT B4, `(.L_x_23) ;  /* 0x000003e000047945 */ /* 0x000fe80003800200 */
[----:B------:R-:W-:-:S05]  /*15f0*/  I2FP.F32.U32 R25, R0 ;  /* 0x0000000000197245 */ /* 0x000fca0000201000 */
[----:B------:R-:W-:-:S04]  /*1600*/  FFMA R25, R25, UR6, R4 ;  /* 0x0000000619197c23 */ /* 0x000fc80008000004 */
[C---:B------:R-:W-:Y:S01]  /*1610*/  FMUL R0, R25.reuse, 0.63661974668502807617 ;  /* 0x3f22f98319007820 */ /* 0x040fe20000400000 */
[----:B------:R-:W-:-:S05]  /*1620*/  FSETP.GE.AND P0, PT, |R25|, 105615, PT ;  /* 0x47ce47801900780b */ /* 0x000fca0003f06200 */
[----:B------:R-:W0:Y:S02]  /*1630*/  F2I.NTZ R0, R0 ;  /* 0x0000000000007305 */ /* 0x000e240000203100 */
[----:B0-----:R-:W-:-:S05]  /*1640*/  I2FP.F32.S32 R28, R0 ;  /* 0x00000000001c7245 */ /* 0x001fca0000201400 */
[----:B------:R-:W-:-:S04]  /*1650*/  FFMA R19, R28, -1.5707962512969970703, R25 ;  /* 0xbfc90fda1c137823 */ /* 0x000fc80000000019 */
[----:B------:R-:W-:-:S04]  /*1660*/  FFMA R19, R28, -7.5497894158615963534e-08, R19 ;  /* 0xb3a221681c137823 */ /* 0x000fc80000000013 */
[----:B------:R-:W-:Y:S01]  /*1670*/  FFMA R28, R28, -5.3903029534742383927e-15, R19 ;  /* 0xa7c234c51c1c7823 */ /* 0x000fe20000000013 */
[----:B------:R-:W-:Y:S06]  /*1680*/  @!P0 BRA `(.L_x_24) ;  /* 0x0000000000cc8947 */ /* 0x000fec0003800000 */
[----:B------:R-:W-:-:S13]  /*1690*/  FSETP.NEU.AND P0, PT, |R25|, +INF , PT ;  /* 0x7f8000001900780b */ /* 0x000fda0003f0d200 */
[----:B------:R-:W-:Y:S01]  /*16a0*/  @!P0 FMUL R28, RZ, R25 ;  /* 0x00000019ff1c8220 */ /* 0x000fe20000400000 */
[----:B------:R-:W-:Y:S01]  /*16b0*/  @!P0 IMAD.MOV.U32 R0, RZ, RZ, RZ ;  /* 0x000000ffff008224 */ /* 0x000fe200078e00ff */
[----:B------:R-:W-:Y:S06]  /*16c0*/  @!P0 BRA `(.L_x_24) ;  /* 0x0000000000bc8947 */ /* 0x000fec0003800000 */
[----:B------:R-:W-:Y:S01]  /*16d0*/  IMAD.SHL.U32 R26, R25, 0x100, RZ ;  /* 0x00000100191a7824 */ /* 0x000fe200078e00ff */
[----:B------:R-:W-:Y:S01]  /*16e0*/  UMOV UR4, URZ ;  /* 0x000000ff00047c82 */ /* 0x000fe20008000000 */
[----:B------:R-:W-:Y:S02]  /*16f0*/  IMAD.MOV.U32 R0, RZ, RZ, RZ ;  /* 0x000000ffff007224 */ /* 0x000fe400078e00ff */
[----:B------:R-:W-:Y:S01]  /*1700*/  IMAD.MOV.U32 R27, RZ, RZ, RZ ;  /* 0x000000ffff1b7224 */ /* 0x000fe200078e00ff */
[----:B------:R-:W-:-:S07]  /*1710*/  LOP3.LUT R26, R26, 0x80000000, RZ, 0xfc, !PT ;  /* 0x800000001a1a7812 */ /* 0x000fce00078efcff */
.L_x_25:
[----:B------:R-:W0:Y:S02]  /*1720*/  LDC.64 R18, c[0x4][RZ] ;  /* 0x01000000ff127b82 */ /* 0x000e240000000a00 */
[----:B0-----:R-:W-:-:S05]  /*1730*/  IMAD.WIDE.U32 R28, R27, 0x4, R18 ;  /* 0x000000041b1c7825 */ /* 0x001fca00078e0012 */
[----:B------:R-:W2:Y:S02]  /*1740*/  LDG.E.CONSTANT R19, desc[UR8][R28.64] ;  /* 0x000000081c137981 */ /* 0x000ea4000c1e9900 */
[----:B--2---:R-:W-:-:S03]  /*1750*/  IMAD.WIDE.U32 R18, R19, R26, RZ ;  /* 0x0000001a13127225 */ /* 0x004fc600078e00ff */
[----:B------:R-:W-:-:S04]  /*1760*/  IADD3 R18, P0, PT, R18, R0, RZ ;  /* 0x0000000012127210 */ /* 0x000fc80007f1e0ff */
[----:B------:R-:W-:Y:S01]  /*1770*/  IADD3.X R0, PT, PT, R19, UR4, RZ, P0, !PT ;  /* 0x0000000413007c10 */ /* 0x000fe200087fe4ff */
[C---:B------:R-:W-:Y:S02]  /*1780*/  IMAD R19, R27.reuse, 0x4, R1 ;  /* 0x000000041b137824 */ /* 0x040fe400078e0201 */
[----:B------:R-:W-:-:S03]  /*1790*/  VIADD R27, R27, 0x1 ;  /* 0x000000011b1b7836 */ /* 0x000fc60000000000 */
[----:B------:R0:W-:Y:S02]  /*17a0*/  STL [R19], R18 ;  /* 0x0000001213007387 */ /* 0x0001e40000100800 */
[----:B------:R-:W-:-:S13]  /*17b0*/  ISETP.NE.AND P0, PT, R27, 0x6, PT ;  /* 0x000000061b00780c */ /* 0x000fda0003f05270 */
[----:B0-----:R-:W-:Y:S05]  /*17c0*/  @P0 BRA `(.L_x_25) ;  /* 0xfffffffc00d40947 */ /* 0x001fea000383ffff */
        /* <DEDUP_REMOVED lines=10> */
[----:B------:R-:W-:Y:S01]  /*1870*/  @P0 LOP3.LUT R27, R27, 0x1f, RZ, 0xc0, !PT ;  /* 0x0000001f1b1b0812 */ /* 0x000fe200078ec0ff */
        /* <DEDUP_REMOVED lines=10> */
[----:B------:R-:W-:Y:S02]  /*1920*/  LOP3.LUT R25, R18, R25, RZ, 0x3c, !PT ;  /* 0x0000001912197212 */ /* 0x000fe400078e3cff */
[C---:B------:R-:W-:Y:S02]  /*1930*/  LOP3.LUT R19, R27.reuse, R18, RZ, 0x3c, !PT ;  /* 0x000000121b137212 */ /* 0x040fe400078e3cff */
[----:B------:R-:W-:Y:S02]  /*1940*/  LOP3.LUT R18, R27, R26, RZ, 0x3c, !PT ;  /* 0x0000001a1b127212 */ /* 0x000fe400078e3cff */
[----:B------:R-:W-:Y:S01]  /*1950*/  ISETP.GE.AND P1, PT, R25, RZ, PT ;  /* 0x000000ff1900720c */ /* 0x000fe20003f26270 */
[----:B------:R-:W-:-:S03]  /*1960*/  IMAD.MOV R25, RZ, RZ, -R0 ;  /* 0x000000ffff197224 */ /* 0x000fc600078e0a00 */
[----:B------:R-:W0:Y:S01]  /*1970*/  I2F.F64.S64 R18, R18 ;  /* 0x0000001200127312 */ /* 0x000e220000301c00 */
[----:B------:R-:W-:Y:S01]  /*1980*/  @!P0 IMAD.MOV.U32 R0, RZ, RZ, R25 ;  /* 0x000000ffff008224 */ /* 0x000fe200078e0019 */
[----:B0-----:R-:W-:-:S10]  /*1990*/  DMUL R26, R18, UR4 ;  /* 0x00000004121a7c28 */ /* 0x001fd40008000000 */
[----:B------:R-:W0:Y:S02]  /*19a0*/  F2F.F32.F64 R26, R26 ;  /* 0x0000001a001a7310 */ /* 0x000e240000301000 */
[----:B0-----:R-:W-:-:S07]  /*19b0*/  FSEL R28, -R26, R26, !P1 ;  /* 0x0000001a1a1c7208 */ /* 0x001fce0004800100 */
.L_x_24:
[----:B------:R-:W-:Y:S05]  /*19c0*/  BSYNC.RECONVERGENT B4 ;  /* 0x0000000000047941 */ /* 0x000fea0003800200 */
.L_x_23:
[----:B------:R-:W-:Y:S01]  /*19d0*/  LOP3.LUT R19, R0, 0x1, RZ, 0xc0, !PT ;  /* 0x0000000100137812 */ /* 0x000fe200078ec0ff */
[----:B------:R-:W-:Y:S02]  /*19e0*/  IMAD.MOV.U32 R25, RZ, RZ, 0x37cbac00 ;  /* 0x37cbac00ff197424 */ /* 0x000fe400078e00ff */
[----:B------:R-:W-:Y:S01]  /*19f0*/  FMUL R18, R28, R28 ;  /* 0x0000001c1c127220 */ /* 0x000fe20000400000 */
[----:B------:R-:W-:Y:S01]  /*1a00*/  LOP3.LUT P1, RZ, R0, 0x2, RZ, 0xc0, !PT ;  /* 0x0000000200ff7812 */ /* 0x000fe2000782c0ff */
[----:B------:R-:W-:Y:S01]  /*1a10*/  BSSY.RECONVERGENT B4, `(.L_x_26) ;  /* 0x0000043000047945 */ /* 0x000fe20003800200 */
[----:B------:R-:W-:Y:S01]  /*1a20*/  ISETP.NE.U32.AND P0, PT, R19, 0x1, PT ;  /* 0x000000011300780c */ /* 0x000fe20003f05070 */
[----:B------:R-:W-:-:S03]  /*1a30*/  FFMA R19, R18, R25, -0.0013887860113754868507 ;  /* 0xbab607ed12137423 */ /* 0x000fc60000000019 */
[----:B------:R-:W-:Y:S02]  /*1a40*/  FSEL R27, R11, 0.0083327032625675201416, !P0 ;  /* 0x3c0885e40b1b7808 */ /* 0x000fe40004000000 */
[----:B------:R-:W-:Y:S02]  /*1a50*/  FSEL R19, R19, -0.00019574658654164522886, !P0 ;  /* 0xb94d415313137808 */ /* 0x000fe40004000000 */
[----:B------:R-:W-:Y:S02]  /*1a60*/  FSEL R26, R28, 1, P0 ;  /* 0x3f8000001c1a7808 */ /* 0x000fe40000000000 */
[----:B------:R-:W-:Y:S01]  /*1a70*/  FSEL R0, -R20, -0.16666662693023681641, !P0 ;  /* 0xbe2aaaa814007808 */ /* 0x000fe20004000100 */
[----:B------:R-:W-:Y:S01]  /*1a80*/  FFMA R19, R18, R19, R27 ;  /* 0x0000001312137223 */ /* 0x000fe2000000001b */
[----:B------:R-:W-:Y:S01]  /*1a90*/  FSETP.GE.AND P0, PT, |R10|, 105615, PT ;  /* 0x47ce47800a00780b */ /* 0x000fe20003f06200 */
[----:B------:R-:W-:Y:S02]  /*1aa0*/  IMAD.MOV.U32 R27, RZ, RZ, R21 ;  /* 0x000000ffff1b7224 */ /* 0x000fe400078e0015 */
[C---:B------:R-:W-:Y:S01]  /*1ab0*/  FFMA R0, R18.reuse, R19, R0 ;  /* 0x0000001312007223 */ /* 0x040fe20000000000 */
[----:B------:R-:W-:-:S04]  /*1ac0*/  FFMA R19, R18, R26, RZ ;  /* 0x0000001a12137223 */ /* 0x000fc800000000ff */
[----:B------:R-:W-:Y:S01]  /*1ad0*/  FFMA R26, R19, R0, R26 ;  /* 0x00000000131a7223 */ /* 0x000fe2000000001a */
[----:B------:R-:W-:-:S03]  /*1ae0*/  IMAD.MOV.U32 R0, RZ, RZ, R22 ;  /* 0x000000ffff007224 */ /* 0x000fc600078e0016 */
[----:B------:R-:W-:Y:S01]  /*1af0*/  @P1 FADD R26, RZ, -R26 ;  /* 0x8000001aff1a1221 */ /* 0x000fe20000000000 */
        /* <DEDUP_REMOVED lines=10> */
.L_x_28:
[----:B------:R-:W0:Y:S02]  /*1ba0*/  LDC.64 R18, c[0x4][RZ] ;  /* 0x01000000ff127b82 */ /* 0x000e240000000a00 */
[----:B0-----:R-:W-:-:S06]  /*1bb0*/  IMAD.WIDE.U32 R18, R29, 0x4, R18 ;  /* 0x000000041d127825 */ /* 0x001fcc00078e0012 */
[----:B------:R-:W2:Y:S01]  /*1bc0*/  LDG.E.CONSTANT R18, desc[UR8][R18.64] ;  /* 0x0000000812127981 */ /* 0x000ea2000c1e9900 */
[C---:B------:R-:W-:Y:S02]  /*1bd0*/  IMAD R31, R29.reuse, 0x4, R1 ;  /* 0x000000041d1f7824 */ /* 0x040fe400078e0201 */
[----:B------:R-:W-:Y:S02]  /*1be0*/  VIADD R29, R29, 0x1 ;  /* 0x000000011d1d7836 */ /* 0x000fe40000000000 */
[----:B--2---:R-:W-:-:S03]  /*1bf0*/  IMAD.WIDE.U32 R18, R18, R27, RZ ;  /* 0x0000001b12127225 */ /* 0x004fc600078e00ff */
[----:B------:R-:W-:-:S04]  /*1c00*/  IADD3 R28, P0, PT, R18, R0, RZ ;  /* 0x00000000121c7210 */ /* 0x000fc80007f1e0ff */
[----:B------:R-:W-:Y:S01]  /*1c10*/  IADD3.X R0, PT, PT, R19, UR4, RZ, P0, !PT ;  /* 0x0000000413007c10 */ /* 0x000fe200087fe4ff */
[----:B------:R0:W-:Y:S01]  /*1c20*/  STL [R31], R28 ;  /* 0x0000001c1f007387 */ /* 0x0001e20000100800 */
        /* <DEDUP_REMOVED lines=14> */
[----:B------:R-:W-:Y:S01]  /*1d10*/  UMOV UR5, 0x3bf921fb ;  /* 0x3bf921fb00057882 */ /* 0x000fe20000000000 */
[----:B------:R-:W-:-:S02]  /*1d20*/  ISETP.GE.AND P1, PT, R10, RZ, PT ;  /* 0x000000ff0a00720c */ /* 0x000fc40003f26270 */
[-C--:B--2---:R-:W-:Y:S02]  /*1d30*/  @P0 SHF.L.W.U32.HI R27, R18, R28.reuse, R27 ;  /* 0x0000001c121b0219 */ /* 0x084fe40000010e1b */
[----:B---3--:R-:W-:-:S04]  /*1d40*/  @P0 SHF.L.W.U32.HI R18, R19, R28, R18 ;  /* 0x0000001c13120219 */ /* 0x008fc80000010e12 */
[C---:B------:R-:W-:Y:S01]  /*1d50*/  SHF.L.W.U32.HI R19, R18.reuse, 0x2, R27 ;  /* 0x0000000212137819 */ /* 0x040fe20000010e1b */
[----:B------:R-:W-:-:S03]  /*1d60*/  IMAD.SHL.U32 R18, R18, 0x4, RZ ;  /* 0x0000000412127824 */ /* 0x000fc600078e00ff */
[----:B------:R-:W-:-:S04]  /*1d70*/  LOP3.LUT R28, R19, R10, RZ, 0x3c, !PT ;  /* 0x0000000a131c7212 */ /* 0x000fc800078e3cff */
[----:B------:R-:W-:Y:S02]  /*1d80*/  ISETP.GE.AND P0, PT, R28, RZ, PT ;  /* 0x000000ff1c00720c */ /* 0x000fe40003f06270 */
[----:B------:R-:W-:Y:S02]  /*1d90*/  SHF.R.U32.HI R28, RZ, 0x1e, R27 ;  /* 0x0000001eff1c7819 */ /* 0x000fe4000001161b */
[----:B------:R-:W-:Y:S02]  /*1da0*/  SHF.R.S32.HI R27, RZ, 0x1f, R19 ;  /* 0x0000001fff1b7819 */ /* 0x000fe40000011413 */
[----:B0-----:R-:W-:Y:S02]  /*1db0*/  LEA.HI R0, R19, R28, RZ, 0x1 ;  /* 0x0000001c13007211 */ /* 0x001fe400078f08ff */
[C---:B------:R-:W-:Y:S02]  /*1dc0*/  LOP3.LUT R19, R27.reuse, R19, RZ, 0x3c, !PT ;  /* 0x000000131b137212 */ /* 0x040fe400078e3cff */
[----:B------:R-:W-:Y:S01]  /*1dd0*/  LOP3.LUT R18, R27, R18, RZ, 0x3c, !PT ;  /* 0x000000121b127212 */ /* 0x000fe200078e3cff */
[----:B------:R-:W-:-:S04]  /*1de0*/  IMAD.MOV R27, RZ, RZ, -R0 ;  /* 0x000000ffff1b7224 */ /* 0x000fc800078e0a00 */
[----:B------:R-:W-:Y:S01]  /*1df0*/  @!P1 IMAD.MOV.U32 R0, RZ, RZ, R27 ;  /* 0x000000ffff009224 */ /* 0x000fe200078e001b */
[----:B------:R-:W0:Y:S02]  /*1e00*/  I2F.F64.S64 R18, R18 ;  /* 0x0000001200127312 */ /* 0x000e240000301c00 */
[----:B0-----:R-:W-:-:S10]  /*1e10*/  DMUL R28, R18, UR4 ;  /* 0x00000004121c7c28 */ /* 0x001fd40008000000 */
[----:B------:R-:W0:Y:S02]  /*1e20*/  F2F.F32.F64 R28, R28 ;  /* 0x0000001c001c7310 */ /* 0x000e240000301000 */
[----:B0-----:R-:W-:-:S07]  /*1e30*/  FSEL R27, -R28, R28, !P0 ;  /* 0x0000001c1c1b7208 */ /* 0x001fce0004000100 */
.L_x_27:
[----:B------:R-:W-:Y:S05]  /*1e40*/  BSYNC.RECONVERGENT B4 ;  /* 0x0000000000047941 */ /* 0x000fea0003800200 */
.L_x_26:
[C---:B------:R-:W-:Y:S01]  /*1e50*/  LOP3.LUT R18, R0.reuse, 0x1, RZ, 0xc0, !PT ;  /* 0x0000000100127812 */ /* 0x040fe200078ec0ff */
[----:B------:R-:W-:-:S03]  /*1e60*/  VIADD R0, R0, 0x1 ;  /* 0x0000000100007836 */ /* 0x000fc60000000000 */
[----:B------:R-:W-:Y:S01]  /*1e70*/  ISETP.NE.U32.AND P0, PT, R18, 0x1, PT ;  /* 0x000000011200780c */ /* 0x000fe20003f05070 */
[----:B------:R-:W-:Y:S01]  /*1e80*/  FMUL R18, R27, R27 ;  /* 0x0000001b1b127220 */ /* 0x000fe20000400000 */
[----:B------:R-:W-:Y:S02]  /*1e90*/  LOP3.LUT P1, RZ, R0, 0x2, RZ, 0xc0, !PT ;  /* 0x0000000200ff7812 */ /* 0x000fe4000782c0ff */
[----:B------:R-:W-:Y:S01]  /*1ea0*/  FSEL R19, R11, 0.0083327032625675201416, P0 ;  /* 0x3c0885e40b137808 */ /* 0x000fe20000000000 */
[----:B------:R-:W-:Y:S01]  /*1eb0*/  FFMA R25, R18, R25, -0.0013887860113754868507 ;  /* 0xbab607ed12197423 */ /* 0x000fe20000000019 */
[----:B------:R-:W-:Y:S02]  /*1ec0*/  FSEL R28, -R20, -0.16666662693023681641, P0 ;  /* 0xbe2aaaa8141c7808 */ /* 0x000fe40000000100 */
[----:B------:R-:W-:Y:S02]  /*1ed0*/  FSEL R0, R27, 1, !P0 ;  /* 0x3f8000001b007808 */ /* 0x000fe40004000000 */
[----:B------:R-:W-:-:S05]  /*1ee0*/  FSEL R25, R25, -0.00019574658654164522886, P0 ;  /* 0xb94d415319197808 */ /* 0x000fca0000000000 */
[----:B------:R-:W-:-:S04]  /*1ef0*/  FFMA R19, R18, R25, R19 ;  /* 0x0000001912137223 */ /* 0x000fc80000000013 */
[C---:B------:R-:W-:Y:S01]  /*1f00*/  FFMA R28, R18.reuse, R19, R28 ;  /* 0x00000013121c7223 */ /* 0x040fe2000000001c */
[----:B------:R-:W-:-:S04]  /*1f10*/  FFMA R19, R18, R0, RZ ;  /* 0x0000000012137223 */ /* 0x000fc800000000ff */
[----:B------:R-:W-:Y:S01]  /*1f20*/  FFMA R0, R19, R28, R0 ;  /* 0x0000001c13007223 */ /* 0x000fe20000000000 */
[----:B------:R-:W-:Y:S01]  /*1f30*/  FADD R19, R26, R26 ;  /* 0x0000001a1a137221 */ /* 0x000fe20000000000 */
[----:B------:R-:W-:Y:S02]  /*1f40*/  IMAD R28, R2, R23, -R23 ;  /* 0x00000017021c7224 */ /* 0x000fe400078e0a17 */
[----:B------:R-:W-:Y:S02]  /*1f50*/  @P1 FADD R0, RZ, -R0 ;  /* 0x80000000ff001221 */ /* 0x000fe40000000000 */
[----:B------:R-:W-:Y:S02]  /*1f60*/  IMAD.IADD R25, R28, 0x1, R3 ;  /* 0x000000011c197824 */ /* 0x000fe400078e0203 */
[----:B------:R-:W-:Y:S02]  /*1f70*/  FMUL R0, R0, R19 ;  /* 0x0000001300007220 */ /* 0x000fe40000400000 */
[----:B------:R-:W-:-:S02]  /*1f80*/  IMAD.WIDE R14, R25, 0x4, R14 ;  /* 0x00000004190e7825 */ /* 0x000fc400078e020e */
[----:B------:R-:W0:Y:S02]  /*1f90*/  F2F.F64.F32 R18, R0 ;  /* 0x0000000000127310 */ /* 0x000e240000201800 */
[----:B0-----:R-:W-:-:S10]  /*1fa0*/  DADD R18, R18, R12 ;  /* 0x0000000012127229 */ /* 0x001fd4000000000c */
[----:B------:R-:W0:Y:S02]  /*1fb0*/  F2F.F32.F64 R18, R18 ;  /* 0x0000001200127310 */ /* 0x000e240000301000 */
[----:B0-----:R-:W-:-:S06]  /*1fc0*/  FMUL R26, R18, 10000 ;  /* 0x461c4000121a7820 */ /* 0x001fcc0000400000 */
[----:B------:R-:W0:Y:S02]  /*1fd0*/  F2I.TRUNC.NTZ R27, R26 ;  /* 0x0000001a001b7305 */ /* 0x000e24000020f100 */
[----:B0-----:R0:W-:Y:S01]  /*1fe0*/  STG.E desc[UR8][R14.64], R27 ;  /* 0x0000001b0e007986 */ /* 0x0011e2000c101908 */
[----:B------:R-:W-:-:S07]  /*1ff0*/  I2FP.F32.S32 R25, R27 ;  /* 0x0000001b00197245 */ /* 0x000fce0000201400 */
.L_x_22:
[----:B------:R-:W-:Y:S05]  /*2000*/  BSYNC.RECONVERGENT B3 ;  /* 0x0000000000037941 */ /* 0x000fea0003800200 */
.L_x_21:
[----:B------:R-:W-:-:S04]  /*2010*/  FSETP.GT.AND P0, PT, R25, R24, PT ;  /* 0x000000181900720b */ /* 0x000fc80003f04000 */
[----:B------:R-:W-:Y:S02]  /*2020*/  FSEL R24, R25, R24, P0 ;  /* 0x0000001819187208 */ /* 0x000fe40000000000 */
[----:B------:R-:W-:-:S07]  /*2030*/  SEL R18, RZ, 0x1, !P0 ;  /* 0x00000001ff127807 */ /* 0x000fce0004000000 */
.L_x_20:
[----:B------:R-:W-:Y:S05]  /*2040*/  BSYNC.RECONVERGENT B2 ;  /* 0x0000000000027941 */ /* 0x000fea0003800200 */
.L_x_19:
[----:B------:R-:W1:Y:S01]  /*2050*/  LDCU UR4, c[0x0][0x384] ;  /* 0x00007080ff0477ac */ /* 0x000e620008000800 */
[----:B------:R-:W-:Y:S01]  /*2060*/  BSSY.RECONVERGENT B2, `(.L_x_29) ;  /* 0x00000ad000027945 */ /* 0x000fe20003800200 */
[----:B0-----:R-:W-:Y:S01]  /*2070*/  IMAD.MOV.U32 R19, RZ, RZ, 0x37cbac00 ;  /* 0x37cbac00ff137424 */ /* 0x001fe200078e00ff */
[----:B-1----:R-:W-:-:S06]  /*2080*/  UIADD3 UR4, UPT, UPT, UR4, -0x1, URZ ;  /* 0xffffffff04047890 */ /* 0x002fcc000fffe0ff */
[----:B------:R-:W-:-:S13]  /*2090*/  ISETP.GE.AND P0, PT, R2, UR4, PT ;  /* 0x0000000402007c0c */ /* 0x000fda000bf06270 */
[----:B------:R-:W-:Y:S05]  /*20a0*/  @P0 BRA `(.L_x_30) ;  /* 0x0000000800a00947 */ /* 0x000fea0003800000 */
        /* <DEDUP_REMOVED lines=8> */
[----:B------:R-:W-:-:S05]  /*2130*/  I2FP.F32.S32 R15, R0 ;  /* 0x00000000000f7245 */ /* 0x000fca0000201400 */
        /* <DEDUP_REMOVED lines=18> */
.L_x_35:
[----:B------:R-:W0:Y:S02]  /*2260*/  LDC.64 R14, c[0x4][RZ] ;  /* 0x01000000ff0e7b82 */ /* 0x000e240000000a00 */
[----:B0-----:R-:W-:-:S05]  /*2270*/  IMAD.WIDE.U32 R28, R27, 0x4, R14 ;  /* 0x000000041b1c7825 */ /* 0x001fca00078e000e */
[----:B------:R-:W2:Y:S02]  /*2280*/  LDG.E.CONSTANT R14, desc[UR8][R28.64] ;  /* 0x000000081c0e7981 */ /* 0x000ea4000c1e9900 */
[----:B--2---:R-:W-:-:S03]  /*2290*/  IMAD.WIDE.U32 R14, R14, R25, RZ ;  /* 0x000000190e0e7225 */ /* 0x004fc600078e00ff */
[----:B------:R-:W-:Y:S01]  /*22a0*/  IADD3 R31, P0, PT, R14, R0, RZ ;  /* 0x000000000e1f7210 */ /* 0x000fe20007f1e0ff */
[C---:B------:R-:W-:Y:S02]  /*22b0*/  IMAD R14, R27.reuse, 0x4, R1 ;  /* 0x000000041b0e7824 */ /* 0x040fe400078e0201 */
[----:B------:R-:W-:Y:S01]  /*22c0*/  VIADD R27, R27, 0x1 ;  /* 0x000000011b1b7836 */ /* 0x000fe20000000000 */
[----:B------:R-:W-:Y:S02]  /*22d0*/  IADD3.X R0, PT, PT, R15, UR4, RZ, P0, !PT ;  /* 0x000000040f007c10 */ /* 0x000fe400087fe4ff */
        /* <DEDUP_REMOVED lines=21> */
[----:B0-----:R-:W-:Y:S02]  /*2430*/  SHF.R.U32.HI R0, RZ, 0x1e, R25 ;  /* 0x0000001eff007819 */ /* 0x001fe40000011619 */
[----:B------:R-:W-:-:S02]  /*2440*/  SHF.R.S32.HI R15, RZ, 0x1f, R29 ;  /* 0x0000001fff0f7819 */ /* 0x000fc4000001141d */
[----:B------:R-:W-:Y:S02]  /*2450*/  LOP3.LUT R4, R29, R4, RZ, 0x3c, !PT ;  /* 0x000000041d047212 */ /* 0x000fe400078e3cff */
        /* <DEDUP_REMOVED lines=10> */
.L_x_34:
[----:B------:R-:W-:Y:S05]  /*2500*/  BSYNC.RECONVERGENT B4 ;  /* 0x0000000000047941 */ /* 0x000fea0003800200 */
.L_x_33:
[----:B------:R-:W-:Y:S01]  /*2510*/  FMUL R4, R0, R0 ;  /* 0x0000000000047220 */ /* 0x000fe20000400000 */
[C---:B------:R-:W-:Y:S01]  /*2520*/  LOP3.LUT R15, R29.reuse, 0x1, RZ, 0xc0, !PT ;  /* 0x000000011d0f7812 */ /* 0x040fe200078ec0ff */
[----:B------:R-:W-:Y:S01]  /*2530*/  BSSY.RECONVERGENT B4, `(.L_x_36) ;  /* 0x0000042000047945 */ /* 0x000fe20003800200 */
[----:B------:R-:W-:Y:S01]  /*2540*/  LOP3.LUT P1, RZ, R29, 0x2, RZ, 0xc0, !PT ;  /* 0x000000021dff7812 */ /* 0x000fe2000782c0ff */
[----:B------:R-:W-:Y:S01]  /*2550*/  FFMA R14, R4, R19, -0.0013887860113754868507 ;  /* 0xbab607ed040e7423 */ /* 0x000fe20000000013 */
[----:B------:R-:W-:-:S04]  /*2560*/  ISETP.NE.U32.AND P0, PT, R15, 0x1, PT ;  /* 0x000000010f00780c */ /* 0x000fc80003f05070 */
[----:B------:R-:W-:Y:S02]  /*2570*/  FSEL R15, R14, -0.00019574658654164522886, !P0 ;  /* 0xb94d41530e0f7808 */ /* 0x000fe40004000000 */
[----:B------:R-:W-:Y:S02]  /*2580*/  FSEL R25, R11, 0.0083327032625675201416, !P0 ;  /* 0x3c0885e40b197808 */ /* 0x000fe40004000000 */
[----:B------:R-:W-:Y:S02]  /*2590*/  FSEL R14, -R20, -0.16666662693023681641, !P0 ;  /* 0xbe2aaaa8140e7808 */ /* 0x000fe40004000100 */
[----:B------:R-:W-:Y:S01]  /*25a0*/  FSEL R0, R0, 1, P0 ;  /* 0x3f80000000007808 */ /* 0x000fe20000000000 */
[----:B------:R-:W-:Y:S01]  /*25b0*/  FFMA R15, R4, R15, R25 ;  /* 0x0000000f040f7223 */ /* 0x000fe20000000019 */
[----:B------:R-:W-:-:S03]  /*25c0*/  FSETP.GE.AND P0, PT, |R10|, 105615, PT ;  /* 0x47ce47800a00780b */ /* 0x000fc60003f06200 */
[C---:B------:R-:W-:Y:S01]  /*25d0*/  FFMA R14, R4.reuse, R15, R14 ;  /* 0x0000000f040e7223 */ /* 0x040fe2000000000e */
[----:B------:R-:W-:-:S04]  /*25e0*/  FFMA R15, R4, R0, RZ ;  /* 0x00000000040f7223 */ /* 0x000fc800000000ff */
[----:B------:R-:W-:-:S04]  /*25f0*/  FFMA R0, R15, R14, R0 ;  /* 0x0000000e0f007223 */ /* 0x000fc80000000000 */
        /* <DEDUP_REMOVED lines=11> */
.L_x_38:
[----:B0-----:R-:W0:Y:S02]  /*26b0*/  LDC.64 R14, c[0x4][RZ] ;  /* 0x01000000ff0e7b82 */ /* 0x001e240000000a00 */
[----:B0-----:R-:W-:-:S05]  /*26c0*/  IMAD.WIDE.U32 R26, R21, 0x4, R14 ;  /* 0x00000004151a7825 */ /* 0x001fca00078e000e */
[----:B------:R-:W2:Y:S01]  /*26d0*/  LDG.E.CONSTANT R15, desc[UR8][R26.64] ;  /* 0x000000081a0f7981 */ /* 0x000ea2000c1e9900 */
[C---:B------:R-:W-:Y:S02]  /*26e0*/  IMAD R25, R21.reuse, 0x4, R1 ;  /* 0x0000000415197824 */ /* 0x040fe400078e0201 */
        /* <DEDUP_REMOVED lines=13> */
[----:B0-----:R-:W-:-:S05]  /*27c0*/  IMAD R25, R4, -0x4, R1 ;  /* 0xfffffffc04197824 */ /* 0x001fca00078e0201 */
        /* <DEDUP_REMOVED lines=9> */
[C-C-:B------:R-:W-:Y:S01]  /*2860*/  SHF.L.W.U32.HI R21, R15.reuse, 0x2, R4.reuse ;  /* 0x000000020f157819 */ /* 0x140fe20000010e04 */
[----:B------:R-:W-:Y:S01]  /*2870*/  IMAD.SHL.U32 R15, R15, 0x4, RZ ;  /* 0x000000040f0f7824 */ /* 0x000fe200078e00ff */
[----:B------:R-:W-:Y:S02]  /*2880*/  SHF.R.U32.HI R4, RZ, 0x1e, R4 ;  /* 0x0000001eff047819 */ /* 0x000fe40000011604 */
[----:B------:R-:W-:Y:S02]  /*2890*/  SHF.R.S32.HI R26, RZ, 0x1f, R21 ;  /* 0x0000001fff1a7819 */ /* 0x000fe40000011415 */
[C---:B-1----:R-:W-:Y:S02]  /*28a0*/  LEA.HI R22, R21.reuse, R4, RZ, 0x1 ;  /* 0x0000000415167211 */ /* 0x042fe400078f08ff */
        /* <DEDUP_REMOVED lines=10> */
.L_x_37:
[----:B------:R-:W-:Y:S05]  /*2950*/  BSYNC.RECONVERGENT B4 ;  /* 0x0000000000047941 */ /* 0x000fea0003800200 */
.L_x_36:
[----:B------:R-:W-:Y:S01]  /*2960*/  FMUL R4, R21, R21 ;  /* 0x0000001515047220 */ /* 0x000fe20000400000 */
[C---:B------:R-:W-:Y:S01]  /*2970*/  LOP3.LUT R14, R22.reuse, 0x1, RZ, 0xc0, !PT ;  /* 0x00000001160e7812 */ /* 0x040fe200078ec0ff */
[----:B------:R-:W-:Y:S02]  /*2980*/  VIADD R22, R22, 0x1 ;  /* 0x0000000116167836 */ /* 0x000fe40000000000 */
[----:B------:R-:W-:Y:S01]  /*2990*/  FFMA R10, R4, R19, -0.0013887860113754868507 ;  /* 0xbab607ed040a7423 */ /* 0x000fe20000000013 */
[----:B------:R-:W-:Y:S02]  /*29a0*/  ISETP.NE.U32.AND P0, PT, R14, 0x1, PT ;  /* 0x000000010e00780c */ /* 0x000fe40003f05070 */
[----:B------:R-:W-:Y:S02]  /*29b0*/  LOP3.LUT P1, RZ, R22, 0x2, RZ, 0xc0, !PT ;  /* 0x0000000216ff7812 */ /* 0x000fe4000782c0ff */
[----:B------:R-:W-:Y:S02]  /*29c0*/  FSEL R15, R10, -0.00019574658654164522886, P0 ;  /* 0xb94d41530a0f7808 */ /* 0x000fe40000000000 */
[----:B------:R-:W-:-:S02]  /*29d0*/  FSEL R25, R11, 0.0083327032625675201416, P0 ;  /* 0x3c0885e40b197808 */ /* 0x000fc40000000000 */
[----:B------:R-:W-:Y:S02]  /*29e0*/  FSEL R21, R21, 1, !P0 ;  /* 0x3f80000015157808 */ /* 0x000fe40004000000 */
[----:B------:R-:W-:Y:S01]  /*29f0*/  FSEL R14, -R20, -0.16666662693023681641, P0 ;  /* 0xbe2aaaa8140e7808 */ /* 0x000fe20000000100 */
[C---:B------:R-:W-:Y:S02]  /*2a00*/  FFMA R15, R4.reuse, R15, R25 ;  /* 0x0000000f040f7223 */ /* 0x040fe40000000019 */
[C---:B------:R-:W-:Y:S02]  /*2a10*/  FFMA R10, R4.reuse, R21, RZ ;  /* 0x00000015040a7223 */ /* 0x040fe400000000ff */
[----:B------:R-:W-:Y:S01]  /*2a20*/  FFMA R14, R4, R15, R14 ;  /* 0x0000000f040e7223 */ /* 0x000fe2000000000e */
[----:B------:R-:W-:-:S03]  /*2a30*/  FADD R15, R0, R0 ;  /* 0x00000000000f7221 */ /* 0x000fc60000000000 */
[----:B------:R-:W-:-:S04]  /*2a40*/  FFMA R10, R10, R14, R21 ;  /* 0x0000000e0a0a7223 */ /* 0x000fc80000000015 */
[----:B------:R-:W-:-:S04]  /*2a50*/  @P1 FADD R10, RZ, -R10 ;  /* 0x8000000aff0a1221 */ /* 0x000fc80000000000 */
[----:B------:R-:W-:-:S04]  /*2a60*/  FMUL R10, R10, R15 ;  /* 0x0000000f0a0a7220 */ /* 0x000fc80000400000 */
[----:B------:R-:W0:Y:S02]  /*2a70*/  F2F.F64.F32 R14, R10 ;  /* 0x0000000a000e7310 */ /* 0x000e240000201800 */
[----:B0-----:R-:W-:Y:S01]  /*2a80*/  DADD R14, R14, R12 ;  /* 0x000000000e0e7229 */ /* 0x001fe2000000000c */
[----:B------:R-:W-:-:S09]  /*2a90*/  IMAD.WIDE R12, R23, 0x4, R16 ;  /* 0x00000004170c7825 */ /* 0x000fd200078e0210 */
[----:B------:R-:W0:Y:S02]  /*2aa0*/  F2F.F32.F64 R14, R14 ;  /* 0x0000000e000e7310 */ /* 0x000e240000301000 */
[----:B0-----:R-:W-:-:S06]  /*2ab0*/  FMUL R0, R14, 10000 ;  /* 0x461c40000e007820 */ /* 0x001fcc0000400000 */
[----:B------:R-:W0:Y:S02]  /*2ac0*/  F2I.TRUNC.NTZ R21, R0 ;  /* 0x0000000000157305 */ /* 0x000e24000020f100 */
[----:B0-----:R0:W-:Y:S01]  /*2ad0*/  STG.E desc[UR8][R12.64], R21 ;  /* 0x000000150c007986 */ /* 0x0011e2000c101908 */
[----:B------:R-:W-:-:S07]  /*2ae0*/  I2FP.F32.S32 R25, R21 ;  /* 0x0000001500197245 */ /* 0x000fce0000201400 */
.L_x_32:
[----:B------:R-:W-:Y:S05]  /*2af0*/  BSYNC.RECONVERGENT B3 ;  /* 0x0000000000037941 */ /* 0x000fea0003800200 */
.L_x_31:
[----:B------:R-:W-:-:S04]  /*2b00*/  FSETP.GT.AND P0, PT, R25, R24, PT ;  /* 0x000000181900720b */ /* 0x000fc80003f04000 */
[----:B------:R-:W-:Y:S02]  /*2b10*/  FSEL R24, R25, R24, P0 ;  /* 0x0000001819187208 */ /* 0x000fe40000000000 */
[----:B------:R-:W-:-:S07]  /*2b20*/  SEL R18, R18, 0x2, !P0 ;  /* 0x0000000212127807 */ /* 0x000fce0004000000 */
.L_x_30:
[----:B------:R-:W-:Y:S05]  /*2b30*/  BSYNC.RECONVERGENT B2 ;  /* 0x0000000000027941 */ /* 0x000fea0003800200 */
.L_x_29:
[----:B------:R-:W-:Y:S01]  /*2b40*/  ISETP.GE.AND P0, PT, R3, 0x1, PT ;  /* 0x000000010300780c */ /* 0x000fe20003f06270 */
[----:B------:R-:W-:-:S12]  /*2b50*/  BSSY.RECONVERGENT B3, `(.L_x_39) ;  /* 0x0000106000037945 */ /* 0x000fd80003800200 */
[----:B------:R-:W-:Y:S05]  /*2b60*/  @!P0 BRA `(.L_x_40) ;  /* 0x0000001000108947 */ /* 0x000fea0003800000 */
[----:B------:R-:W2:Y:S01]  /*2b70*/  LDG.E R0, desc[UR8][R16.64+-0x4] ;  /* 0xfffffc0810007981 */ /* 0x000ea2000c1e1900 */
[----:B------:R-:W-:Y:S01]  /*2b80*/  BSSY.RECONVERGENT B2, `(.L_x_41) ;  /* 0x00000ff000027945 */ /* 0x000fe20003800200 */
[----:B--2---:R-:W-:-:S04]  /*2b90*/  I2FP.F32.S32 R15, R0 ;  /* 0x00000000000f7245 */ /* 0x004fc80000201400 */
[----:B------:R-:W-:-:S13]  /*2ba0*/  FSETP.NEU.AND P0, PT, R15, -2.14748364800000000000e+09, PT ;  /* 0xcf0000000f00780b */ /* 0x000fda0003f0d000 */
[----:B------:R-:W-:Y:S05]  /*2bb0*/  @P0 BRA `(.L_x_42) ;  /* 0x0000000c00ec0947 */ /* 0x000fea0003800000 */
[----:B------:R-:W-:Y:S01]  /*2bc0*/  FSETP.GE.AND P0, PT, |R6|, 105615, PT ;  /* 0x47ce47800600780b */ /* 0x000fe20003f06200 */
[----:B------:R-:W-:Y:S01]  /*2bd0*/  BSSY.RECONVERGENT B4, `(.L_x_43) ;  /* 0x0000037000047945 */ /* 0x000fe20003800200 */
[----:B0-----:R-:W-:Y:S02]  /*2be0*/  IMAD.MOV.U32 R21, RZ, RZ, R8 ;  /* 0x000000ffff157224 */ /* 0x001fe400078e0008 */
[----:B------:R-:W-:-:S09]  /*2bf0*/  IMAD.MOV.U32 R0, RZ, RZ, R7 ;  /* 0x000000ffff007224 */ /* 0x000fd200078e0007 */
[----:B------:R-:W-:Y:S05]  /*2c00*/  @!P0 BRA `(.L_x_44) ;  /* 0x0000000000cc8947 */ /* 0x000fea0003800000 */
        /* <DEDUP_REMOVED lines=10> */
.L_x_45:
        /* <DEDUP_REMOVED lines=19> */
[----:B-1----:R-:W3:Y:S01]  /*2de0*/  @P0 LDL R10, [R14+0x10] ;  /* 0x000010000e0a0983 */ /* 0x002ee20000100800 */
[----:B------:R-:W-:Y:S01]  /*2df0*/  LOP3.LUT R12, R12, 0x1f, RZ, 0xc0, !PT ;  /* 0x0000001f0c0c7812 */ /* 0x000fe200078ec0ff */
        /* <DEDUP_REMOVED lines=9> */
[----:B0-----:R-:W-:Y:S02]  /*2e90*/  LOP3.LUT R0, R21, R6, RZ, 0x3c, !PT ;  /* 0x0000000615007212 */ /* 0x001fe400078e3cff */
[C---:B------:R-:W-:Y:S02]  /*2ea0*/  LOP3.LUT R12, R10.reuse, R13, RZ, 0x3c, !PT ;  /* 0x0000000d0a0c7212 */ /* 0x040fe400078e3cff */
[----:B------:R-:W-:-:S02]  /*2eb0*/  LOP3.LUT R13, R10, R21, RZ, 0x3c, !PT ;  /* 0x000000150a0d7212 */ /* 0x000fc400078e3cff */
        /* <DEDUP_REMOVED lines=8> */
.L_x_44:
[----:B------:R-:W-:Y:S05]  /*2f40*/  BSYNC.RECONVERGENT B4 ;  /* 0x0000000000047941 */ /* 0x000fea0003800200 */
.L_x_43:
[----:B------:R-:W-:Y:S02]  /*2f50*/  VIADD R4, R3, 0xffffffff ;  /* 0xffffffff03047836 */ /* 0x000fe40000000000 */
[----:B------:R-:W-:Y:S01]  /*2f60*/  FMUL R10, R0, R0 ;  /* 0x00000000000a7220 */ /* 0x000fe20000400000 */
[C---:B------:R-:W-:Y:S01]  /*2f70*/  LOP3.LUT R13, R21.reuse, 0x1, RZ, 0xc0, !PT ;  /* 0x00000001150d7812 */ /* 0x040fe200078ec0ff */
[----:B------:R-:W-:Y:S01]  /*2f80*/  BSSY.RECONVERGENT B4, `(.L_x_46) ;  /* 0x000004b000047945 */ /* 0x000fe20003800200 */
[----:B------:R-:W-:Y:S01]  /*2f90*/  LOP3.LUT P1, RZ, R21, 0x2, RZ, 0xc0, !PT ;  /* 0x0000000215ff7812 */ /* 0x000fe2000782c0ff */
[----:B------:R-:W-:Y:S01]  /*2fa0*/  FFMA R12, R10, R19, -0.0013887860113754868507 ;  /* 0xbab607ed0a0c7423 */ /* 0x000fe20000000013 */
[----:B------:R-:W-:Y:S02]  /*2fb0*/  I2FP.F32.U32 R4, R4 ;  /* 0x0000000400047245 */ /* 0x000fe40000201000 */
[----:B------:R-:W-:-:S03]  /*2fc0*/  ISETP.NE.U32.AND P0, PT, R13, 0x1, PT ;  /* 0x000000010d00780c */ /* 0x000fc60003f05070 */
[----:B------:R-:W-:Y:S01]  /*2fd0*/  FFMA R4, R4, UR7, R9 ;  /* 0x0000000704047c23 */ /* 0x000fe20008000009 */
[----:B------:R-:W-:Y:S02]  /*2fe0*/  FSEL R13, R12, -0.00019574658654164522886, !P0 ;  /* 0xb94d41530c0d7808 */ /* 0x000fe40004000000 */
[----:B------:R-:W-:Y:S01]  /*2ff0*/  FSEL R15, R11, 0.0083327032625675201416, !P0 ;  /* 0x3c0885e40b0f7808 */ /* 0x000fe20004000000 */
[----:B------:R-:W-:Y:S01]  /*3000*/  FMUL R4, R4, 0.5 ;  /* 0x3f00000004047820 */ /* 0x000fe20000400000 */
[----:B------:R-:W-:-:S03]  /*3010*/  FSEL R0, R0, 1, P0 ;  /* 0x3f80000000007808 */ /* 0x000fc60000000000 */
[----:B------:R-:W-:Y:S01]  /*3020*/  FMUL R25, R4, 0.63661974668502807617 ;  /* 0x3f22f98304197820 */ /* 0x000fe20000400000 */
[----:B------:R-:W-:Y:S01]  /*3030*/  FFMA R13, R10, R13, R15 ;  /* 0x0000000d0a0d7223 */ /* 0x000fe2000000000f */
[----:B------:R-:W-:Y:S02]  /*3040*/  FSEL R15, -R20, -0.16666662693023681641, !P0 ;  /* 0xbe2aaaa8140f7808 */ /* 0x000fe40004000100 */
[----:B------:R-:W-:Y:S02]  /*3050*/  FSETP.GE.AND P0, PT, |R4|, 105615, PT ;  /* 0x47ce47800400780b */ /* 0x000fe40003f06200 */
[----:B------:R-:W0:Y:S01]  /*3060*/  F2I.NTZ R25, R25 ;  /* 0x0000001900197305 */ /* 0x000e220000203100 */
[C---:B------:R-:W-:Y:S01]  /*3070*/  FFMA R15, R10.reuse, R13, R15 ;  /* 0x0000000d0a0f7223 */ /* 0x040fe2000000000f */
[----:B------:R-:W-:-:S04]  /*3080*/  FFMA R13, R10, R0, RZ ;  /* 0x000000000a0d7223 */ /* 0x000fc800000000ff */
[----:B------:R-:W-:-:S04]  /*3090*/  FFMA R0, R13, R15, R0 ;  /* 0x0000000f0d007223 */ /* 0x000fc80000000000 */
[----:B------:R-:W-:Y:S01]  /*30a0*/  @P1 FADD R0, RZ, -R0 ;  /* 0x80000000ff001221 */ /* 0x000fe20000000000 */
        /* <DEDUP_REMOVED lines=15> */
.L_x_48:
        /* <DEDUP_REMOVED lines=30> */
[C---:B------:R-:W-:Y:S02]  /*3380*/  LOP3.LUT R4, R25.reuse, R4, RZ, 0x3c, !PT ;  /* 0x0000000419047212 */ /* 0x040fe400078e3cff */
[C---:B------:R-:W-:Y:S02]  /*3390*/  LOP3.LUT R12, R14.reuse, R13, RZ, 0x3c, !PT ;  /* 0x0000000d0e0c7212 */ /* 0x040fe400078e3cff */
[----:B------:R-:W-:Y:S02]  /*33a0*/  LOP3.LUT R13, R14, R25, RZ, 0x3c, !PT ;  /* 0x000000190e0d7212 */ /* 0x000fe400078e3cff */
[----:B------:R-:W-:Y:S02]  /*33b0*/  LEA.HI R25, R25, R10, RZ, 0x1 ;  /* 0x0000000a19197211 */ /* 0x000fe400078f08ff */
[----:B------:R-:W-:Y:S02]  /*33c0*/  ISETP.GE.AND P1, PT, R4, RZ, PT ;  /* 0x000000ff0400720c */ /* 0x000fe40003f26270 */
[----:B------:R-:W1:Y:S01]  /*33d0*/  I2F.F64.S64 R12, R12 ;  /* 0x0000000c000c7312 */ /* 0x000e620000301c00 */
[----:B------:R-:W-:-:S04]  /*33e0*/  IMAD.MOV R4, RZ, RZ, -R25 ;  /* 0x000000ffff047224 */ /* 0x000fc800078e0a19 */
[----:B------:R-:W-:Y:S01]  /*33f0*/  @!P0 IMAD.MOV.U32 R25, RZ, RZ, R4 ;  /* 0x000000ffff198224 */ /* 0x000fe200078e0004 */
[----:B-1----:R-:W-:-:S10]  /*3400*/  DMUL R14, R12, UR4 ;  /* 0x000000040c0e7c28 */ /* 0x002fd40008000000 */
[----:B------:R-:W1:Y:S02]  /*3410*/  F2F.F32.F64 R14, R14 ;  /* 0x0000000e000e7310 */ /* 0x000e640000301000 */
[----:B01----:R-:W-:-:S07]  /*3420*/  FSEL R10, -R14, R14, !P1 ;  /* 0x0000000e0e0a7208 */ /* 0x003fce0004800100 */
.L_x_47:
[----:B------:R-:W-:Y:S05]  /*3430*/  BSYNC.RECONVERGENT B4 ;  /* 0x0000000000047941 */ /* 0x000fea0003800200 */
.L_x_46:
[----:B------:R-:W-:Y:S01]  /*3440*/  VIADD R4, R3, 0xffffffff ;  /* 0xffffffff03047836 */ /* 0x000fe20000000000 */
[----:B------:R-:W-:Y:S01]  /*3450*/  UMOV UR4, 0x54442d18 ;  /* 0x54442d1800047882 */ /* 0x000fe20000000000 */
[----:B------:R-:W-:Y:S01]  /*3460*/  UMOV UR5, 0x3ff921fb ;  /* 0x3ff921fb00057882 */ /* 0x000fe20000000000 */
[----:B------:R-:W-:Y:S01]  /*3470*/  FMUL R21, R10, R10 ;  /* 0x0000000a0a157220 */ /* 0x000fe20000400000 */
[----:B------:R-:W-:Y:S01]  /*3480*/  FADD R0, R0, R0 ;  /* 0x0000000000007221 */ /* 0x000fe20000000000 */
[----:B------:R-:W-:Y:S01]  /*3490*/  I2FP.F32.U32 R4, R4 ;  /* 0x0000000400047245 */ /* 0x000fe20000201000 */
[----:B------:R-:W-:Y:S01]  /*34a0*/  BSSY.RECONVERGENT B4, `(.L_x_49) ;  /* 0x0000065000047945 */ /* 0x000fe20003800200 */
[----:B------:R-:W-:-:S03]  /*34b0*/  FFMA R19, R21, R19, -0.0013887860113754868507 ;  /* 0xbab607ed15137423 */ /* 0x000fc60000000013 */
[----:B------:R-:W-:Y:S01]  /*34c0*/  FFMA R22, R4, UR7, R9 ;  /* 0x0000000704167c23 */ /* 0x000fe20008000009 */
[C---:B------:R-:W-:Y:S01]  /*34d0*/  LOP3.LUT R4, R25.reuse, 0x1, RZ, 0xc0, !PT ;  /* 0x0000000119047812 */ /* 0x040fe200078ec0ff */
[----:B------:R-:W-:Y:S02]  /*34e0*/  VIADD R25, R25, 0x1 ;  /* 0x0000000119197836 */ /* 0x000fe40000000000 */
[----:B------:R0:W1:Y:S01]  /*34f0*/  F2F.F64.F32 R12, R22 ;  /* 0x00000016000c7310 */ /* 0x0000620000201800 */
[----:B------:R-:W-:Y:S02]  /*3500*/  ISETP.NE.U32.AND P1, PT, R4, 0x1, PT ;  /* 0x000000010400780c */ /* 0x000fe40003f25070 */
[----:B------:R-:W-:Y:S02]  /*3510*/  LOP3.LUT P2, RZ, R25, 0x2, RZ, 0xc0, !PT ;  /* 0x0000000219ff7812 */ /* 0x000fe4000784c0ff */
[----:B------:R-:W-:Y:S02]  /*3520*/  FSEL R4, R19, -0.00019574658654164522886, P1 ;  /* 0xb94d415313047808 */ /* 0x000fe40000800000 */
[----:B------:R-:W-:-:S02]  /*3530*/  FSEL R26, -R20, -0.16666662693023681641, P1 ;  /* 0xbe2aaaa8141a7808 */ /* 0x000fc40000800100 */
[----:B0-----:R-:W-:-:S05]  /*3540*/  FSEL R22, R11, 0.0083327032625675201416, P1 ;  /* 0x3c0885e40b167808 */ /* 0x001fca0000800000 */
[C---:B------:R-:W-:Y:S01]  /*3550*/  FFMA R22, R21.reuse, R4, R22 ;  /* 0x0000000415167223 */ /* 0x040fe20000000016 */
[----:B-1----:R-:W-:Y:S01]  /*3560*/  DADD R12, R12, -UR4 ;  /* 0x800000040c0c7e29 */ /* 0x002fe20008000000 */
[----:B------:R-:W-:Y:S02]  /*3570*/  FSEL R4, R10, 1, !P1 ;  /* 0x3f8000000a047808 */ /* 0x000fe40004800000 */
[----:B------:R-:W-:-:S03]  /*3580*/  FFMA R22, R21, R22, R26 ;  /* 0x0000001615167223 */ /* 0x000fc6000000001a */
[----:B------:R-:W-:Y:S02]  /*3590*/  FFMA R21, R21, R4, RZ ;  /* 0x0000000415157223 */ /* 0x000fe400000000ff */
[----:B------:R-:W-:Y:S02]  /*35a0*/  DADD R12, -RZ, |R12| ;  /* 0x00000000ff0c7229 */ /* 0x000fe4000000050c */
[----:B------:R-:W-:-:S04]  /*35b0*/  FFMA R21, R21, R22, R4 ;  /* 0x0000001615157223 */ /* 0x000fc80000000004 */
[----:B------:R-:W-:-:S04]  /*35c0*/  @P2 FADD R21, RZ, -R21 ;  /* 0x80000015ff152221 */ /* 0x000fc80000000000 */
[----:B------:R-:W-:Y:S01]  /*35d0*/  ISETP.GT.AND P0, PT, R13, 0xfffff, PT ;  /* 0x000fffff0d00780c */ /* 0x000fe20003f04270 */
[--C-:B------:R-:W-:Y:S02]  /*35e0*/  IMAD.MOV.U32 R14, RZ, RZ, R12.reuse ;  /* 0x000000ffff0e7224 */ /* 0x100fe400078e000c */
[----:B------:R-:W-:Y:S01]  /*35f0*/  FMUL R0, R21, R0 ;  /* 0x0000000015007220 */ /* 0x000fe20000400000 */
[--C-:B------:R-:W-:Y:S02]  /*3600*/  IMAD.MOV.U32 R15, RZ, RZ, R13.reuse ;  /* 0x000000ffff0f7224 */ /* 0x100fe400078e000d */
[----:B------:R-:W-:Y:S02]  /*3610*/  IMAD.MOV.U32 R19, RZ, RZ, R13 ;  /* 0x000000ffff137224 */ /* 0x000fe400078e000d */
[----:B------:R-:W-:-:S05]  /*3620*/  IMAD.MOV.U32 R28, RZ, RZ, R12 ;  /* 0x000000ffff1c7224 */ /* 0x000fca00078e000c */
[----:B------:R-:W-:-:S10]  /*3630*/  @!P0 DMUL R14, R14, 1.80143985094819840000e+16 ;  /* 0x435000000e0e8828 */ /* 0x000fd40000000000 */
[----:B------:R-:W-:Y:S02]  /*3640*/  @!P0 IMAD.MOV.U32 R19, RZ, RZ, R15 ;  /* 0x000000ffff138224 */ /* 0x000fe400078e000f */
[----:B------:R-:W-:Y:S02]  /*3650*/  @!P0 IMAD.MOV.U32 R28, RZ, RZ, R14 ;  /* 0x000000ffff1c8224 */ /* 0x000fe400078e000e */
[----:B------:R-:W-:-:S05]  /*3660*/  VIADD R4, R19, 0xffffffff ;  /* 0xffffffff13047836 */ /* 0x000fca0000000000 */
[----:B------:R-:W-:Y:S01]  /*3670*/  ISETP.GT.U32.AND P1, PT, R4, 0x7feffffe, PT ;  /* 0x7feffffe0400780c */ /* 0x000fe20003f24070 */
[----:B------:R-:W-:Y:S02]  /*3680*/  IMAD.MOV.U32 R4, RZ, RZ, -0x3ff ;  /* 0xfffffc01ff047424 */ /* 0x000fe400078e00ff */
[----:B------:R-:W-:-:S10]  /*3690*/  @!P0 IMAD.MOV.U32 R4, RZ, RZ, -0x435 ;  /* 0xfffffbcbff048424 */ /* 0x000fd400078e00ff */
[----:B------:R-:W-:Y:S05]  /*36a0*/  @P1 BRA `(.L_x_50) ;  /* 0x0000000000f81947 */ /* 0x000fea0003800000 */
[C---:B------:R-:W-:Y:S01]  /*36b0*/  LOP3.LUT R10, R19.reuse, 0xfffff, RZ, 0xc0, !PT ;  /* 0x000fffff130a7812 */ /* 0x040fe200078ec0ff */
[----:B------:R-:W-:Y:S01]  /*36c0*/  IMAD.MOV.U32 R12, RZ, RZ, RZ ;  /* 0x000000ffff0c7224 */ /* 0x000fe200078e00ff */
[----:B------:R-:W-:Y:S01]  /*36d0*/  UMOV UR4, 0x3ae80f1e ;  /* 0x3ae80f1e00047882 */ /* 0x000fe20000000000 */
[----:B------:R-:W-:Y:S01]  /*36e0*/  UMOV UR5, 0x3eb1380b ;  /* 0x3eb1380b00057882 */ /* 0x000fe20000000000 */
[----:B------:R-:W-:Y:S02]  /*36f0*/  LOP3.LUT R29, R10, 0x3ff00000, RZ, 0xfc, !PT ;  /* 0x3ff000000a1d7812 */ /* 0x000fe400078efcff */
[----:B------:R-:W-:Y:S02]  /*3700*/  LEA.HI R4, R19, R4, RZ, 0xc ;  /* 0x0000000413047211 */ /* 0x000fe400078f60ff */
        /* <DEDUP_REMOVED lines=12> */
[----:B------:R-:W-:-:S08]  /*37d0*/  DADD R12, R28, -R14 ;  /* 0x000000001c0c7229 */ /* 0x000fd0000000080e */
[----:B------:R-:W-:-:S08]  /*37e0*/  DADD R12, R12, R12 ;  /* 0x000000000c0c7229 */ /* 0x000fd0000000000c */
[-C--:B------:R-:W-:Y:S02]  /*37f0*/  DFMA R12, R28, -R14.reuse, R12 ;  /* 0x8000000e1c0c722b */ /* 0x080fe4000000000c */
[----:B------:R-:W-:-:S06]  /*3800*/  DMUL R28, R14, R14 ;  /* 0x0000000e0e1c7228 */ /* 0x000fcc0000000000 */
[----:B------:R-:W-:Y:S01]  /*3810*/  DMUL R26, R26, R12 ;  /* 0x0000000c1a1a7228 */ /* 0x000fe20000000000 */
[----:B------:R-:W-:Y:S02]  /*3820*/  IMAD.MOV.U32 R12, RZ, RZ, -0x748574fc ;  /* 0x8b7a8b04ff0c7424 */ /* 0x000fe400078e00ff */
[----:B------:R-:W-:-:S06]  /*3830*/  IMAD.MOV.U32 R13, RZ, RZ, 0x3ed0ee25 ;  /* 0x3ed0ee25ff0d7424 */ /* 0x000fcc00078e00ff */
[----:B------:R-:W-:Y:S01]  /*3840*/  DFMA R12, R28, UR4, R12 ;  /* 0x000000041c0c7c2b */ /* 0x000fe2000800000c */
        /* <DEDUP_REMOVED lines=16> */
[----:B------:R-:W-:Y:S01]  /*3950*/  LOP3.LUT R12, R4, 0x80000000, RZ, 0x3c, !PT ;  /* 0x80000000040c7812 */ /* 0x000fe200078e3cff */
[----:B------:R-:W-:Y:S01]  /*3960*/  IMAD.MOV.U32 R13, RZ, RZ, 0x43300000 ;  /* 0x43300000ff0d7424 */ /* 0x000fe200078e00ff */
[----:B------:R-:W-:-:S04]  /*3970*/  UMOV UR5, 0x3fb55555 ;  /* 0x3fb5555500057882 */ /* 0x000fc80000000000 */
[----:B------:R-:W-:Y:S01]  /*3980*/  DFMA R30, R28, R30, UR4 ;  /* 0x000000041c1e7e2b */ /* 0x000fe2000800001e */
[----:B------:R-:W-:Y:S01]  /*3990*/  UMOV UR4, 0x80000000 ;  /* 0x8000000000047882 */ /* 0x000fe20000000000 */
[----:B------:R-:W-:Y:S02]  /*39a0*/  UMOV UR5, 0x43300000 ;  /* 0x4330000000057882 */ /* 0x000fe40000000000 */
[----:B------:R-:W-:Y:S01]  /*39b0*/  DADD R12, R12, -UR4 ;  /* 0x800000040c0c7e29 */ /* 0x000fe20008000000 */
[----:B------:R-:W-:Y:S01]  /*39c0*/  UMOV UR4, 0xfefa39ef ;  /* 0xfefa39ef00047882 */ /* 0x000fe20000000000 */
[----:B------:R-:W-:Y:S02]  /*39d0*/  UMOV UR5, 0x3fe62e42 ;  /* 0x3fe62e4200057882 */ /* 0x000fe40000000000 */
[----:B------:R-:W-:-:S04]  /*39e0*/  DMUL R30, R28, R30 ;  /* 0x0000001e1c1e7228 */ /* 0x000fc80000000000 */
[----:B------:R-:W-:-:S04]  /*39f0*/  DFMA R28, R12, UR4, R14 ;  /* 0x000000040c1c7c2b */ /* 0x000fc8000800000e */
[----:B------:R-:W-:-:S04]  /*3a00*/  DFMA R30, R14, R30, R26 ;  /* 0x0000001e0e1e722b */ /* 0x000fc8000000001a */
[----:B------:R-:W-:Y:S01]  /*3a10*/  DFMA R26, R12, -UR4, R28 ;  /* 0x800000040c1a7c2b */ /* 0x000fe2000800001c */
[----:B------:R-:W-:Y:S01]  /*3a20*/  UMOV UR4, 0x3b39803f ;  /* 0x3b39803f00047882 */ /* 0x000fe20000000000 */
[----:B------:R-:W-:-:S06]  /*3a30*/  UMOV UR5, 0x3c7abc9e ;  /* 0x3c7abc9e00057882 */ /* 0x000fcc0000000000 */
[----:B------:R-:W-:-:S08]  /*3a40*/  DADD R26, -R14, R26 ;  /* 0x000000000e1a7229 */ /* 0x000fd0000000011a */
[----:B------:R-:W-:-:S08]  /*3a50*/  DADD R26, R30, -R26 ;  /* 0x000000001e1a7229 */ /* 0x000fd0000000081a */
[----:B------:R-:W-:-:S08]  /*3a60*/  DFMA R26, R12, UR4, R26 ;  /* 0x000000040c1a7c2b */ /* 0x000fd0000800001a */
[----:B------:R-:W-:Y:S01]  /*3a70*/  DADD R26, R28, R26 ;  /* 0x000000001c1a7229 */ /* 0x000fe2000000001a */
[----:B------:R-:W-:Y:S10]  /*3a80*/  BRA `(.L_x_51) ;  /* 0x0000000000187947 */ /* 0x000ff40003800000 */
.L_x_50:
[----:B------:R-:W-:Y:S01]  /*3a90*/  IMAD.MOV.U32 R12, RZ, RZ, 0x0 ;  /* 0x00000000ff0c7424 */ /* 0x000fe200078e00ff */
[----:B------:R-:W-:Y:S01]  /*3aa0*/  LOP3.LUT P0, RZ, R15, 0x7fffffff, RZ, 0xc0, !PT ;  /* 0x7fffffff0fff7812 */ /* 0x000fe2000780c0ff */
[----:B------:R-:W-:-:S06]  /*3ab0*/  IMAD.MOV.U32 R13, RZ, RZ, 0x7ff00000 ;  /* 0x7ff00000ff0d7424 */ /* 0x000fcc00078e00ff */
[----:B------:R-:W-:-:S10]  /*3ac0*/  DFMA R12, R14, R12, +INF ;  /* 0x7ff000000e0c742b */ /* 0x000fd4000000000c */
[----:B------:R-:W-:Y:S02]  /*3ad0*/  FSEL R26, R12, RZ, P0 ;  /* 0x000000ff0c1a7208 */ /* 0x000fe40000000000 */
[----:B------:R-:W-:-:S07]  /*3ae0*/  FSEL R27, R13, -QNAN , P0 ;  /* 0xfff000000d1b7808 */ /* 0x000fce0000000000 */
.L_x_51:
[----:B------:R-:W-:Y:S05]  /*3af0*/  BSYNC.RECONVERGENT B4 ;  /* 0x0000000000047941 */ /* 0x000fea0003800200 */
.L_x_49:
[----:B------:R-:W0:Y:S02]  /*3b00*/  F2F.F64.F32 R12, R0 ;  /* 0x00000000000c7310 */ /* 0x000e240000201800 */
[----:B0-----:R-:W-:-:S10]  /*3b10*/  DADD R12, R12, R26 ;  /* 0x000000000c0c7229 */ /* 0x001fd4000000001a */
[----:B------:R-:W0:Y:S02]  /*3b20*/  F2F.F32.F64 R12, R12 ;  /* 0x0000000c000c7310 */ /* 0x000e240000301000 */
[----:B0-----:R-:W-:-:S06]  /*3b30*/  FMUL R4, R12, 10000 ;  /* 0x461c40000c047820 */ /* 0x001fcc0000400000 */
[----:B------:R-:W0:Y:S02]  /*3b40*/  F2I.TRUNC.NTZ R19, R4 ;  /* 0x0000000400137305 */ /* 0x000e24000020f100 */
[----:B0-----:R1:W-:Y:S01]  /*3b50*/  STG.E desc[UR8][R16.64+-0x4], R19 ;  /* 0xfffffc1310007986 */ /* 0x0013e2000c101908 */
[----:B------:R-:W-:-:S07]  /*3b60*/  I2FP.F32.S32 R15, R19 ;  /* 0x00000013000f7245 */ /* 0x000fce0000201400 */
.L_x_42:
[----:B------:R-:W-:Y:S05]  /*3b70*/  BSYNC.RECONVERGENT B2 ;  /* 0x0000000000027941 */ /* 0x000fea0003800200 */
.L_x_41:
[----:B------:R-:W-:-:S04]  /*3b80*/  FSETP.GT.AND P0, PT, R15, R24, PT ;  /* 0x000000180f00720b */ /* 0x000fc80003f04000 */
[----:B------:R-:W-:Y:S02]  /*3b90*/  FSEL R24, R15, R24, P0 ;  /* 0x000000180f187208 */ /* 0x000fe40000000000 */
[----:B------:R-:W-:-:S07]  /*3ba0*/  SEL R18, R18, 0x3, !P0 ;  /* 0x0000000312127807 */ /* 0x000fce0004000000 */
.L_x_40:
[----:B------:R-:W-:Y:S05]  /*3bb0*/  BSYNC.RECONVERGENT B3 ;  /* 0x0000000000037941 */ /* 0x000fea0003800200 */
.L_x_39:
[----:B------:R-:W-:Y:S01]  /*3bc0*/  VIADD R0, R23, 0xffffffff ;  /* 0xffffffff17007836 */ /* 0x000fe20000000000 */
[----:B------:R-:W-:Y:S04]  /*3bd0*/  BSSY.RECONVERGENT B4, `(.L_x_52) ;  /* 0x000011c000047945 */ /* 0x000fe80003800200 */
[----:B------:R-:W-:Y:S01]  /*3be0*/  BSSY.RELIABLE B3, `(.L_x_53) ;  /* 0x0000107000037945 */ /* 0x000fe20003800100 */
[----:B------:R-:W-:-:S13]  /*3bf0*/  ISETP.GE.AND P0, PT, R3, R0, PT ;  /* 0x000000000300720c */ /* 0x000fda0003f06270 */
[----:B------:R-:W-:Y:S05]  /*3c00*/  @P0 BRA `(.L_x_54) ;  /* 0x0000001000100947 */ /* 0x000fea0003800000 */
[----:B------:R-:W0:Y:S01]  /*3c10*/  LDG.E R0, desc[UR8][R16.64+0x4] ;  /* 0x0000040810007981 */ /* 0x000e22000c1e1900 */
[----:B------:R-:W-:Y:S01]  /*3c20*/  BSSY.RECONVERGENT B2, `(.L_x_55) ;  /* 0x00000ff000027945 */ /* 0x000fe20003800200 */
[----:B0-----:R-:W-:Y:S01]  /*3c30*/  I2FP.F32.S32 R13, R0 ;  /* 0x00000000000d7245 */ /* 0x001fe20000201400 */
[----:B------:R-:W-:-:S03]  /*3c40*/  VIADD R0, R3, 0x1 ;  /* 0x0000000103007836 */ /* 0x000fc60000000000 */
[----:B------:R-:W-:-:S13]  /*3c50*/  FSETP.NEU.AND P0, PT, R13, -2.14748364800000000000e+09, PT ;  /* 0xcf0000000d00780b */ /* 0x000fda0003f0d000 */
[----:B------:R-:W-:Y:S05]  /*3c60*/  @P0 BRA `(.L_x_56) ;  /* 0x0000000c00e80947 */ /* 0x000fea0003800000 */
[----:B------:R-:W-:Y:S01]  /*3c70*/  FSETP.GE.AND P0, PT, |R6|, 105615, PT ;  /* 0x47ce47800600780b */ /* 0x000fe20003f06200 */
[----:B------:R-:W-:-:S12]  /*3c80*/  BSSY.RECONVERGENT B5, `(.L_x_57) ;  /* 0x0000035000057945 */ /* 0x000fd80003800200 */
        /* <DEDUP_REMOVED lines=11> */
.L_x_59:
[----:B0-----:R-:W-:-:S06]  /*3d40*/  IMAD.WIDE.U32 R14, R7, 0x4, R12 ;  /* 0x00000004070e7825 */ /* 0x001fcc00078e000c */
[----:B--2---:R-:W2:Y:S01]  /*3d50*/  LDG.E.CONSTANT R14, desc[UR8][R14.64] ;  /* 0x000000080e0e7981 */ /* 0x004ea2000c1e9900 */
[C---:B------:R-:W-:Y:S02]  /*3d60*/  IMAD R8, R7.reuse, 0x4, R1 ;  /* 0x0000000407087824 */ /* 0x040fe400078e0201 */
[----:B------:R-:W-:-:S05]  /*3d70*/  VIADD R7, R7, 0x1 ;  /* 0x0000000107077836 */ /* 0x000fca0000000000 */
[----:B------:R-:W-:Y:S01]  /*3d80*/  ISETP.NE.AND P0, PT, R7, 0x6, PT ;  /* 0x000000060700780c */ /* 0x000fe20003f05270 */
[----:B--2---:R-:W-:-:S03]  /*3d90*/  IMAD.WIDE.U32 R26, R14, R21, RZ ;  /* 0x000000150e1a7225 */ /* 0x004fc600078e00ff */
[----:B-1----:R-:W-:-:S04]  /*3da0*/  IADD3 R19, P1, PT, R26, R4, RZ ;  /* 0x000000041a137210 */ /* 0x002fc80007f3e0ff */
        /* <DEDUP_REMOVED lines=8> */
[----:B--2---:R-:W-:-:S05]  /*3e30*/  SHF.R.U32.HI R8, RZ, 0x5, R7 ;  /* 0x00000005ff087819 */ /* 0x004fca0000011607 */
[----:B------:R-:W-:-:S05]  /*3e40*/  IMAD R14, R8, -0x4, R1 ;  /* 0xfffffffc080e7824 */ /* 0x000fca00078e0201 */
[----:B------:R-:W2:Y:S04]  /*3e50*/  LDL R7, [R14+0x18] ;  /* 0x000018000e077983 */ /* 0x000ea80000100800 */
[----:B------:R-:W2:Y:S04]  /*3e60*/  LDL R8, [R14+0x14] ;  /* 0x000014000e087983 */ /* 0x000ea80000100800 */
[----:B------:R-:W3:Y:S01]  /*3e70*/  @P0 LDL R13, [R14+0x10] ;  /* 0x000010000e0d0983 */ /* 0x000ee20000100800 */
[----:B------:R-:W-:Y:S01]  /*3e80*/  LOP3.LUT R10, R10, 0x1f, RZ, 0xc0, !PT ;  /* 0x0000001f0a0a7812 */ /* 0x000fe200078ec0ff */
[----:B------:R-:W-:Y:S01]  /*3e90*/  UMOV UR4, 0x54442d19 ;  /* 0x54442d1900047882 */ /* 0x000fe20000000000 */
[----:B------:R-:W-:Y:S01]  /*3ea0*/  UMOV UR5, 0x3bf921fb ;  /* 0x3bf921fb00057882 */ /* 0x000fe20000000000 */
[----:B------:R-:W-:-:S02]  /*3eb0*/  ISETP.GE.AND P1, PT, R6, RZ, PT ;  /* 0x000000ff0600720c */ /* 0x000fc40003f26270 */
[-C--:B--2---:R-:W-:Y:S02]  /*3ec0*/  @P0 SHF.L.W.U32.HI R7, R8, R10.reuse, R7 ;  /* 0x0000000a08070219 */ /* 0x084fe40000010e07 */
[----:B---3--:R-:W-:-:S04]  /*3ed0*/  @P0 SHF.L.W.U32.HI R8, R13, R10, R8 ;  /* 0x0000000a0d080219 */ /* 0x008fc80000010e08 */
[C---:B------:R-:W-:Y:S01]  /*3ee0*/  SHF.L.W.U32.HI R19, R8.reuse, 0x2, R7 ;  /* 0x0000000208137819 */ /* 0x040fe20000010e07 */
[----:B------:R-:W-:-:S03]  /*3ef0*/  IMAD.SHL.U32 R8, R8, 0x4, RZ ;  /* 0x0000000408087824 */ /* 0x000fc600078e00ff */
[----:B------:R-:W-:Y:S02]  /*3f00*/  SHF.R.S32.HI R10, RZ, 0x1f, R19 ;  /* 0x0000001fff0a7819 */ /* 0x000fe40000011413 */
[----:B------:R-:W-:Y:S02]  /*3f10*/  LOP3.LUT R6, R19, R6, RZ, 0x3c, !PT ;  /* 0x0000000613067212 */ /* 0x000fe400078e3cff */
[C---:B------:R-:W-:Y:S02]  /*3f20*/  LOP3.LUT R12, R10.reuse, R8, RZ, 0x3c, !PT ;  /* 0x000000080a0c7212 */ /* 0x040fe400078e3cff */
[----:B------:R-:W-:Y:S02]  /*3f30*/  LOP3.LUT R13, R10, R19, RZ, 0x3c, !PT ;  /* 0x000000130a0d7212 */ /* 0x000fe400078e3cff */
[----:B------:R-:W-:Y:S02]  /*3f40*/  SHF.R.U32.HI R8, RZ, 0x1e, R7 ;  /* 0x0000001eff087819 */ /* 0x000fe40000011607 */
[----:B------:R-:W-:-:S02]  /*3f50*/  ISETP.GE.AND P0, PT, R6, RZ, PT ;  /* 0x000000ff0600720c */ /* 0x000fc40003f06270 */
[----:B------:R-:W1:Y:S01]  /*3f60*/  I2F.F64.S64 R12, R12 ;  /* 0x0000000c000c7312 */ /* 0x000e620000301c00 */
[----:B------:R-:W-:-:S05]  /*3f70*/  LEA.HI R8, R19, R8, RZ, 0x1 ;  /* 0x0000000813087211 */ /* 0x000fca00078f08ff */
[----:B0-----:R-:W-:-:S04]  /*3f80*/  IMAD.MOV R4, RZ, RZ, -R8 ;  /* 0x000000ffff047224 */ /* 0x001fc800078e0a08 */
[----:B------:R-:W-:Y:S01]  /*3f90*/  @!P1 IMAD.MOV.U32 R8, RZ, RZ, R4 ;  /* 0x000000ffff089224 */ /* 0x000fe200078e0004 */
[----:B-1----:R-:W-:-:S10]  /*3fa0*/  DMUL R14, R12, UR4 ;  /* 0x000000040c0e7c28 */ /* 0x002fd40008000000 */
[----:B------:R-:W0:Y:S02]  /*3fb0*/  F2F.F32.F64 R14, R14 ;  /* 0x0000000e000e7310 */ /* 0x000e240000301000 */
[----:B0-----:R-:W-:-:S07]  /*3fc0*/  FSEL R7, -R14, R14, !P0 ;  /* 0x0000000e0e077208 */ /* 0x001fce0004000100 */
.L_x_58:
[----:B------:R-:W-:Y:S05]  /*3fd0*/  BSYNC.RECONVERGENT B5 ;  /* 0x0000000000057941 */ /* 0x000fea0003800200 */
.L_x_57:
[----:B------:R-:W-:Y:S01]  /*3fe0*/  I2FP.F32.S32 R4, R0 ;  /* 0x0000000000047245 */ /* 0x000fe20000201400 */
[----:B------:R-:W-:Y:S01]  /*3ff0*/  FMUL R6, R7, R7 ;  /* 0x0000000707067220 */ /* 0x000fe20000400000 */
[C---:B------:R-:W-:Y:S01]  /*4000*/  LOP3.LUT R12, R8.reuse, 0x1, RZ, 0xc0, !PT ;  /* 0x00000001080c7812 */ /* 0x040fe200078ec0ff */
[----:B------:R-:W-:Y:S01]  /*4010*/  BSSY.RECONVERGENT B5, `(.L_x_60) ;  /* 0x000004b000057945 */ /* 0x000fe20003800200 */
[----:B------:R-:W-:Y:S01]  /*4020*/  LOP3.LUT P1, RZ, R8, 0x2, RZ, 0xc0, !PT ;  /* 0x0000000208ff7812 */ /* 0x000fe2000782c0ff */
[----:B------:R-:W-:Y:S01]  /*4030*/  FFMA R4, R4, UR7, R9 ;  /* 0x0000000704047c23 */ /* 0x000fe20008000009 */
[----:B------:R-:W-:-:S03]  /*4040*/  ISETP.NE.U32.AND P0, PT, R12, 0x1, PT ;  /* 0x000000010c00780c */ /* 0x000fc60003f05070 */
[----:B-1----:R-:W-:Y:S01]  /*4050*/  FMUL R19, R4, 0.5 ;  /* 0x3f00000004137820 */ /* 0x002fe20000400000 */
[----:B------:R-:W-:Y:S01]  /*4060*/  IMAD.MOV.U32 R4, RZ, RZ, 0x37cbac00 ;  /* 0x37cbac00ff047424 */ /* 0x000fe200078e00ff */
[----:B------:R-:W-:Y:S02]  /*4070*/  FSEL R15, R11, 0.0083327032625675201416, !P0 ;  /* 0x3c0885e40b0f7808 */ /* 0x000fe40004000000 */
[----:B------:R-:W-:Y:S01]  /*4080*/  FMUL R22, R19, 0.63661974668502807617 ;  /* 0x3f22f98313167820 */ /* 0x000fe20000400000 */
[----:B------:R-:W-:Y:S01]  /*4090*/  FFMA R10, R6, R4, -0.0013887860113754868507 ;  /* 0xbab607ed060a7423 */ /* 0x000fe20000000004 */
[----:B------:R-:W-:-:S04]  /*40a0*/  FSEL R7, R7, 1, P0 ;  /* 0x3f80000007077808 */ /* 0x000fc80000000000 */
[----:B------:R-:W0:Y:S01]  /*40b0*/  F2I.NTZ R22, R22 ;  /* 0x0000001600167305 */ /* 0x000e220000203100 */
[----:B------:R-:W-:-:S05]  /*40c0*/  FSEL R13, R10, -0.00019574658654164522886, !P0 ;  /* 0xb94d41530a0d7808 */ /* 0x000fca0004000000 */
[----:B------:R-:W-:Y:S01]  /*40d0*/  FFMA R13, R6, R13, R15 ;  /* 0x0000000d060d7223 */ /* 0x000fe2000000000f */
[----:B------:R-:W-:Y:S02]  /*40e0*/  FSEL R15, -R20, -0.16666662693023681641, !P0 ;  /* 0xbe2aaaa8140f7808 */ /* 0x000fe40004000100 */
[----:B------:R-:W-:-:S03]  /*40f0*/  FSETP.GE.AND P0, PT, |R19|, 105615, PT ;  /* 0x47ce47801300780b */ /* 0x000fc60003f06200 */
[C---:B------:R-:W-:Y:S01]  /*4100*/  FFMA R13, R6.reuse, R13, R15 ;  /* 0x0000000d060d7223 */ /* 0x040fe2000000000f */
[----:B------:R-:W-:Y:S01]  /*4110*/  FFMA R6, R6, R7, RZ ;  /* 0x0000000706067223 */ /* 0x000fe200000000ff */
[----:B0-----:R-:W-:-:S03]  /*4120*/  I2FP.F32.S32 R14, R22 ;  /* 0x00000016000e7245 */ /* 0x001fc60000201400 */
[----:B------:R-:W-:Y:S02]  /*4130*/  FFMA R10, R6, R13, R7 ;  /* 0x0000000d060a7223 */ /* 0x000fe40000000007 */
[C---:B------:R-:W-:Y:S02]  /*4140*/  FFMA R15, R14.reuse, -1.5707962512969970703, R19 ;  /* 0xbfc90fda0e0f7823 */ /* 0x040fe40000000013 */
[----:B------:R-:W-:Y:S02]  /*4150*/  @P1 FADD R10, RZ, -R10 ;  /* 0x8000000aff0a1221 */ /* 0x000fe40000000000 */
        /* <DEDUP_REMOVED lines=13> */
.L_x_62:
[----:B0-----:R-:W-:-:S06]  /*4230*/  IMAD.WIDE.U32 R12, R21, 0x4, R6 ;  /* 0x00000004150c7825 */ /* 0x001fcc00078e0006 */
        /* <DEDUP_REMOVED lines=25> */
[C-C-:B-1----:R-:W-:Y:S01]  /*43d0*/  SHF.L.W.U32.HI R22, R7.reuse, 0x2, R14.reuse ;  /* 0x0000000207167819 */ /* 0x142fe20000010e0e */
[----:B------:R-:W-:Y:S01]  /*43e0*/  IMAD.SHL.U32 R7, R7, 0x4, RZ ;  /* 0x0000000407077824 */ /* 0x000fe200078e00ff */
[----:B------:R-:W-:Y:S02]  /*43f0*/  SHF.R.U32.HI R15, RZ, 0x1e, R14 ;  /* 0x0000001eff0f7819 */ /* 0x000fe4000001160e */
[----:B------:R-:W-:-:S02]  /*4400*/  SHF.R.S32.HI R12, RZ, 0x1f, R22 ;  /* 0x0000001fff0c7819 */ /* 0x000fc40000011416 */
[----:B------:R-:W-:Y:S02]  /*4410*/  LOP3.LUT R19, R22, R19, RZ, 0x3c, !PT ;  /* 0x0000001316137212 */ /* 0x000fe400078e3cff */
[C---:B------:R-:W-:Y:S02]  /*4420*/  LOP3.LUT R6, R12.reuse, R7, RZ, 0x3c, !PT ;  /* 0x000000070c067212 */ /* 0x040fe400078e3cff */
[----:B------:R-:W-:Y:S02]  /*4430*/  LOP3.LUT R7, R12, R22, RZ, 0x3c, !PT ;  /* 0x000000160c077212 */ /* 0x000fe400078e3cff */
[----:B------:R-:W-:Y:S02]  /*4440*/  LEA.HI R22, R22, R15, RZ, 0x1 ;  /* 0x0000000f16167211 */ /* 0x000fe400078f08ff */
[----:B------:R-:W-:Y:S02]  /*4450*/  ISETP.GE.AND P1, PT, R19, RZ, PT ;  /* 0x000000ff1300720c */ /* 0x000fe40003f26270 */
[----:B------:R-:W1:Y:S01]  /*4460*/  I2F.F64.S64 R6, R6 ;  /* 0x0000000600067312 */ /* 0x000e620000301c00 */
[----:B0-----:R-:W-:-:S04]  /*4470*/  IMAD.MOV R8, RZ, RZ, -R22 ;  /* 0x000000ffff087224 */ /* 0x001fc800078e0a16 */
[----:B------:R-:W-:Y:S01]  /*4480*/  @!P0 IMAD.MOV.U32 R22, RZ, RZ, R8 ;  /* 0x000000ffff168224 */ /* 0x000fe200078e0008 */
[----:B-1----:R-:W-:-:S10]  /*4490*/  DMUL R12, R6, UR4 ;  /* 0x00000004060c7c28 */ /* 0x002fd40008000000 */
[----:B------:R-:W0:Y:S02]  /*44a0*/  F2F.F32.F64 R12, R12 ;  /* 0x0000000c000c7310 */ /* 0x000e240000301000 */
[----:B0-----:R-:W-:-:S07]  /*44b0*/  FSEL R14, -R12, R12, !P1 ;  /* 0x0000000c0c0e7208 */ /* 0x001fce0004800100 */
.L_x_61:
[----:B------:R-:W-:Y:S05]  /*44c0*/  BSYNC.RECONVERGENT B5 ;  /* 0x0000000000057941 */ /* 0x000fea0003800200 */
.L_x_60:
[----:B------:R-:W-:Y:S01]  /*44d0*/  I2FP.F32.S32 R6, R0 ;  /* 0x0000000000067245 */ /* 0x000fe20000201400 */
[----:B------:R-:W-:Y:S01]  /*44e0*/  UMOV UR4, 0x54442d18 ;  /* 0x54442d1800047882 */ /* 0x000fe20000000000 */
[----:B------:R-:W-:Y:S01]  /*44f0*/  UMOV UR5, 0x3ff921fb ;  /* 0x3ff921fb00057882 */ /* 0x000fe20000000000 */
[----:B------:R-:W-:Y:S01]  /*4500*/  FMUL R13, R14, R14 ;  /* 0x0000000e0e0d7220 */ /* 0x000fe20000400000 */
[----:B------:R-:W-:Y:S01]  /*4510*/  BSSY.RECONVERGENT B5, `(.L_x_63) ;  /* 0x0000068000057945 */ /* 0x000fe20003800200 */
[----:B------:R-:W-:Y:S01]  /*4520*/  FFMA R12, R6, UR7, R9 ;  /* 0x00000007060c7c23 */ /* 0x000fe20008000009 */
[----:B------:R-:W-:Y:S02]  /*4530*/  IMAD.MOV.U32 R19, RZ, RZ, -0x3ff ;  /* 0xfffffc01ff137424 */ /* 0x000fe400078e00ff */
[----:B------:R-:W-:Y:S01]  /*4540*/  FFMA R4, R13, R4, -0.0013887860113754868507 ;  /* 0xbab607ed0d047423 */ /* 0x000fe20000000004 */
[----:B------:R-:W0:Y:S02]  /*4550*/  F2F.F64.F32 R6, R12 ;  /* 0x0000000c00067310 */ /* 0x000e240000201800 */
[----:B0-----:R-:W-:-:S08]  /*4560*/  DADD R6, R6, -UR4 ;  /* 0x8000000406067e29 */ /* 0x001fd00008000000 */
[----:B------:R-:W-:Y:S01]  /*4570*/  DADD R8, -RZ, |R6| ;  /* 0x00000000ff087229 */ /* 0x000fe20000000506 */
[C---:B------:R-:W-:Y:S01]  /*4580*/  LOP3.LUT R6, R22.reuse, 0x1, RZ, 0xc0, !PT ;  /* 0x0000000116067812 */ /* 0x040fe200078ec0ff */
[----:B------:R-:W-:-:S03]  /*4590*/  VIADD R22, R22, 0x1 ;  /* 0x0000000116167836 */ /* 0x000fc60000000000 */
[----:B------:R-:W-:Y:S02]  /*45a0*/  ISETP.NE.U32.AND P1, PT, R6, 0x1, PT ;  /* 0x000000010600780c */ /* 0x000fe40003f25070 */
[----:B------:R-:W-:-:S03]  /*45b0*/  LOP3.LUT P2, RZ, R22, 0x2, RZ, 0xc0, !PT ;  /* 0x0000000216ff7812 */ /* 0x000fc6000784c0ff */
[----:B------:R-:W-:Y:S01]  /*45c0*/  ISETP.GT.AND P0, PT, R9, 0xfffff, PT ;  /* 0x000fffff0900780c */ /* 0x000fe20003f04270 */
[----:B------:R-:W-:Y:S01]  /*45d0*/  IMAD.MOV.U32 R6, RZ, RZ, R8 ;  /* 0x000000ffff067224 */ /* 0x000fe200078e0008 */
[----:B------:R-:W-:Y:S01]  /*45e0*/  FSEL R22, -R20, -0.16666662693023681641, P1 ;  /* 0xbe2aaaa814167808 */ /* 0x000fe20000800100 */
[--C-:B------:R-:W-:Y:S01]  /*45f0*/  IMAD.MOV.U32 R7, RZ, RZ, R9.reuse ;  /* 0x000000ffff077224 */ /* 0x100fe200078e0009 */
[----:B------:R-:W-:Y:S01]  /*4600*/  FSEL R12, R11, 0.0083327032625675201416, P1 ;  /* 0x3c0885e40b0c7808 */ /* 0x000fe20000800000 */
[----:B------:R-:W-:Y:S01]  /*4610*/  IMAD.MOV.U32 R20, RZ, RZ, R9 ;  /* 0x000000ffff147224 */ /* 0x000fe200078e0009 */
[----:B------:R-:W-:Y:S01]  /*4620*/  FSEL R4, R4, -0.00019574658654164522886, P1 ;  /* 0xb94d415304047808 */ /* 0x000fe20000800000 */
[----:B------:R-:W-:-:S04]  /*4630*/  FADD R9, R10, R10 ;  /* 0x0000000a0a097221 */ /* 0x000fc80000000000 */
[C---:B------:R-:W-:Y:S01]  /*4640*/  FFMA R12, R13.reuse, R4, R12 ;  /* 0x000000040d0c7223 */ /* 0x040fe2000000000c */
[----:B------:R-:W-:Y:S01]  /*4650*/  FSEL R4, R14, 1, !P1 ;  /* 0x3f8000000e047808 */ /* 0x000fe20004800000 */
[----:B------:R-:W-:Y:S01]  /*4660*/  @!P0 DMUL R6, R6, 1.80143985094819840000e+16 ;  /* 0x4350000006068828 */ /* 0x000fe20000000000 */
[----:B------:R-:W-:Y:S02]  /*4670*/  @!P0 IMAD.MOV.U32 R19, RZ, RZ, -0x435 ;  /* 0xfffffbcbff138424 */ /* 0x000fe400078e00ff */
[C---:B------:R-:W-:Y:S01]  /*4680*/  FFMA R12, R13.reuse, R12, R22 ;  /* 0x0000000c0d0c7223 */ /* 0x040fe20000000016 */
[----:B------:R-:W-:-:S04]  /*4690*/  FFMA R13, R13, R4, RZ ;  /* 0x000000040d0d7223 */ /* 0x000fc800000000ff */
[----:B------:R-:W-:Y:S02]  /*46a0*/  FFMA R4, R13, R12, R4 ;  /* 0x0000000c0d047223 */ /* 0x000fe40000000004 */
[----:B------:R-:W-:Y:S02]  /*46b0*/  @!P0 IMAD.MOV.U32 R20, RZ, RZ, R7 ;  /* 0x000000ffff148224 */ /* 0x000fe400078e0007 */
[----:B------:R-:W-:Y:S01]  /*46c0*/  @P2 FADD R4, RZ, -R4 ;  /* 0x80000004ff042221 */ /* 0x000fe20000000000 */
[----:B------:R-:W-:Y:S02]  /*46d0*/  @!P0 IMAD.MOV.U32 R8, RZ, RZ, R6 ;  /* 0x000000ffff088224 */ /* 0x000fe400078e0006 */
[----:B------:R-:W-:Y:S02]  /*46e0*/  VIADD R11, R20, 0xffffffff ;  /* 0xffffffff140b7836 */ /* 0x000fe40000000000 */
[----:B------:R-:W-:-:S03]  /*46f0*/  FMUL R4, R4, R9 ;  /* 0x0000000904047220 */ /* 0x000fc60000400000 */
[----:B------:R-:W-:-:S13]  /*4700*/  ISETP.GT.U32.AND P1, PT, R11, 0x7feffffe, PT ;  /* 0x7feffffe0b00780c */ /* 0x000fda0003f24070 */
[----:B------:R-:W-:Y:S05]  /*4710*/  @P1 BRA `(.L_x_64) ;  /* 0x0000000400041947 */ /* 0x000fea0003800000 */
[----:B------:R-:W-:Y:S01]  /*4720*/  LOP3.LUT R6, R20, 0xfffff, RZ, 0xc0, !PT ;  /* 0x000fffff14067812 */ /* 0x000fe200078ec0ff */
[----:B------:R-:W-:Y:S01]  /*4730*/  IMAD.MOV.U32 R14, RZ, RZ, -0x748574fc ;  /* 0x8b7a8b04ff0e7424 */ /* 0x000fe200078e00ff */
[----:B------:R-:W-:Y:S01]  /*4740*/  UMOV UR4, 0x3ae80f1e ;  /* 0x3ae80f1e00047882 */ /* 0x000fe20000000000 */
[----:B------:R-:W-:Y:S01]  /*4750*/  IMAD.MOV.U32 R15, RZ, RZ, 0x3ed0ee25 ;  /* 0x3ed0ee25ff0f7424 */ /* 0x000fe200078e00ff */
[----:B------:R-:W-:Y:S01]  /*4760*/  LOP3.LUT R7, R6, 0x3ff00000, RZ, 0xfc, !PT ;  /* 0x3ff0000006077812 */ /* 0x000fe200078efcff */
[----:B------:R-:W-:Y:S01]  /*4770*/  IMAD.MOV.U32 R6, RZ, RZ, R8 ;  /* 0x000000ffff067224 */ /* 0x000fe200078e0008 */
[----:B------:R-:W-:Y:S01]  /*4780*/  UMOV UR5, 0x3eb1380b ;  /* 0x3eb1380b00057882 */ /* 0x000fe20000000000 */
[----:B------:R-:W-:Y:S01]  /*4790*/  IMAD.MOV.U32 R8, RZ, RZ, RZ ;  /* 0x000000ffff087224 */ /* 0x000fe200078e00ff */
[----:B------:R-:W-:Y:S01]  /*47a0*/  ISETP.GE.U32.AND P0, PT, R7, 0x3ff6a09f, PT ;  /* 0x3ff6a09f0700780c */ /* 0x000fe20003f06070 */
[----:B------:R-:W-:Y:S01]  /*47b0*/  UMOV UR10, 0x80000000 ;  /* 0x80000000000a7882 */ /* 0x000fe20000000000 */
[----:B------:R-:W-:Y:S01]  /*47c0*/  LEA.HI R19, R20, R19, RZ, 0xc ;  /* 0x0000001314137211 */ /* 0x000fe200078f60ff */
[----:B------:R-:W-:-:S10]  /*47d0*/  UMOV UR11, 0x43300000 ;  /* 0x43300000000b7882 */ /* 0x000fd40000000000 */
[----:B------:R-:W-:Y:S02]  /*47e0*/  @P0 VIADD R9, R7, 0xfff00000 ;  /* 0xfff0000007090836 */ /* 0x000fe40000000000 */
[----:B------:R-:W-:Y:S02]  /*47f0*/  @P0 VIADD R19, R19, 0x1 ;  /* 0x0000000113130836 */ /* 0x000fe40000000000 */
[----:B------:R-:W-:-:S06]  /*4800*/  @P0 IMAD.MOV.U32 R7, RZ, RZ, R9 ;  /* 0x000000ffff070224 */ /* 0x000fcc00078e0009 */
[C---:B------:R-:W-:Y:S02]  /*4810*/  DADD R26, R6.reuse, 1 ;  /* 0x3ff00000061a7429 */ /* 0x040fe40000000000 */
[----:B------:R-:W-:-:S04]  /*4820*/  DADD R6, R6, -1 ;  /* 0xbff0000006067429 */ /* 0x000fc80000000000 */
[----:B------:R-:W0:Y:S02]  /*4830*/  MUFU.RCP64H R9, R27 ;  /* 0x0000001b00097308 */ /* 0x000e240000001800 */
[----:B0-----:R-:W-:Y:S01]  /*4840*/  DFMA R10, -R26, R8, 1 ;  /* 0x3ff000001a0a742b */ /* 0x001fe20000000108 */
[----:B------:R-:W-:Y:S01]  /*4850*/  LOP3.LUT R26, R19, 0x80000000, RZ, 0x3c, !PT ;  /* 0x80000000131a7812 */ /* 0x000fe200078e3cff */
[----:B------:R-:W-:-:S06]  /*4860*/  IMAD.MOV.U32 R27, RZ, RZ, 0x43300000 ;  /* 0x43300000ff1b7424 */ /* 0x000fcc00078e00ff */
[----:B------:R-:W-:Y:S02]  /*4870*/  DFMA R10, R10, R10, R10 ;  /* 0x0000000a0a0a722b */ /* 0x000fe4000000000a */
[----:B------:R-:W-:Y:S01]  /*4880*/  DADD R26, R26, -UR10 ;  /* 0x8000000a1a1a7e29 */ /* 0x000fe20008000000 */
[----:B------:R-:W-:Y:S01]  /*4890*/  UMOV UR10, 0xfefa39ef ;  /* 0xfefa39ef000a7882 */ /* 0x000fe20000000000 */
[----:B------:R-:W-:-:S04]  /*48a0*/  UMOV UR11, 0x3fe62e42 ;  /* 0x3fe62e42000b7882 */ /* 0x000fc80000000000 */
[----:B------:R-:W-:-:S08]  /*48b0*/  DFMA R8, R8, R10, R8 ;  /* 0x0000000a0808722b */ /* 0x000fd00000000008 */
[----:B------:R-:W-:-:S08]  /*48c0*/  DMUL R10, R6, R8 ;  /* 0x00000008060a7228 */ /* 0x000fd00000000000 */
[----:B------:R-:W-:-:S08]  /*48d0*/  DFMA R10, R6, R8, R10 ;  /* 0x00000008060a722b */ /* 0x000fd0000000000a */
[----:B------:R-:W-:Y:S02]  /*48e0*/  DMUL R12, R10, R10 ;  /* 0x0000000a0a0c7228 */ /* 0x000fe40000000000 */
[----:B------:R-:W-:-:S06]  /*48f0*/  DADD R20, R6, -R10 ;  /* 0x0000000006147229 */ /* 0x000fcc000000080a */
[----:B------:R-:W-:Y:S01]  /*4900*/  DFMA R14, R12, UR4, R14 ;  /* 0x000000040c0e7c2b */ /* 0x000fe2000800000e */
[----:B------:R-:W-:Y:S01]  /*4910*/  UMOV UR4, 0x9f02676f ;  /* 0x9f02676f00047882 */ /* 0x000fe20000000000 */
[----:B------:R-:W-:Y:S01]  /*4920*/  UMOV UR5, 0x3ef3b266 ;  /* 0x3ef3b26600057882 */ /* 0x000fe20000000000 */
[----:B------:R-:W-:-:S05]  /*4930*/  DADD R20, R20, R20 ;  /* 0x0000000014147229 */ /* 0x000fca0000000014 */
[----:B------:R-:W-:Y:S01]  /*4940*/  DFMA R14, R12, R14, UR4 ;  /* 0x000000040c0e7e2b */ /* 0x000fe2000800000e */
[----:B------:R-:W-:Y:S01]  /*4950*/  UMOV UR4, 0xa9ab0956 ;  /* 0xa9ab095600047882 */ /* 0x000fe20000000000 */
[----:B------:R-:W-:Y:S01]  /*4960*/  UMOV UR5, 0x3f1745cb ;  /* 0x3f1745cb00057882 */ /* 0x000fe20000000000 */
[----:B------:R-:W-:Y:S02]  /*4970*/  DFMA R20, R6, -R10, R20 ;  /* 0x8000000a0614722b */ /* 0x000fe40000000014 */
[----:B------:R-:W-:-:S03]  /*4980*/  DFMA R6, R26, UR10, R10 ;  /* 0x0000000a1a067c2b */ /* 0x000fc6000800000a */
[----:B------:R-:W-:Y:S01]  /*4990*/  DFMA R14, R12, R14, UR4 ;  /* 0x000000040c0e7e2b */ /* 0x000fe2000800000e */
[----:B------:R-:W-:Y:S01]  /*49a0*/  UMOV UR4, 0x2d1b5154 ;  /* 0x2d1b515400047882 */ /* 0x000fe20000000000 */
[----:B------:R-:W-:Y:S01]  /*49b0*/  UMOV UR5, 0x3f3c71c7 ;  /* 0x3f3c71c700057882 */ /* 0x000fe20000000000 */
[----:B------:R-:W-:-:S05]  /*49c0*/  DMUL R20, R8, R20 ;  /* 0x0000001408147228 */ /* 0x000fca0000000000 */
        /* <DEDUP_REMOVED lines=12> */
[----:B------:R-:W-:Y:S01]  /*4a90*/  DFMA R8, R26, -UR4, R6 ;  /* 0x800000041a087c2b */ /* 0x000fe20008000006 */
[----:B------:R-:W-:Y:S01]  /*4aa0*/  UMOV UR4, 0x3b39803f ;  /* 0x3b39803f00047882 */ /* 0x000fe20000000000 */
[----:B------:R-:W-:Y:S02]  /*4ab0*/  UMOV UR5, 0x3c7abc9e ;  /* 0x3c7abc9e00057882 */ /* 0x000fe40000000000 */
[----:B------:R-:W-:-:S04]  /*4ac0*/  DMUL R14, R12, R14 ;  /* 0x0000000e0c0e7228 */ /* 0x000fc80000000000 */
[----:B------:R-:W-:-:S04]  /*4ad0*/  DADD R8, -R10, R8 ;  /* 0x000000000a087229 */ /* 0x000fc80000000108 */
[----:B------:R-:W-:-:S08]  /*4ae0*/  DFMA R14, R10, R14, R20 ;  /* 0x0000000e0a0e722b */ /* 0x000fd00000000014 */
[----:B------:R-:W-:-:S08]  /*4af0*/  DADD R8, R14, -R8 ;  /* 0x000000000e087229 */ /* 0x000fd00000000808 */
[----:B------:R-:W-:-:S08]  /*4b00*/  DFMA R8, R26, UR4, R8 ;  /* 0x000000041a087c2b */ /* 0x000fd00008000008 */
[----:B------:R-:W-:Y:S01]  /*4b10*/  DADD R6, R6, R8 ;  /* 0x0000000006067229 */ /* 0x000fe20000000008 */
[----:B------:R-:W-:Y:S10]  /*4b20*/  BRA `(.L_x_65) ;  /* 0x0000000000187947 */ /* 0x000ff40003800000 */
.L_x_64:
[----:B------:R-:W-:Y:S01]  /*4b30*/  IMAD.MOV.U32 R8, RZ, RZ, 0x0 ;  /* 0x00000000ff087424 */ /* 0x000fe200078e00ff */
[----:B------:R-:W-:Y:S01]  /*4b40*/  LOP3.LUT P0, RZ, R7, 0x7fffffff, RZ, 0xc0, !PT ;  /* 0x7fffffff07ff7812 */ /* 0x000fe2000780c0ff */
[----:B------:R-:W-:-:S06]  /*4b50*/  IMAD.MOV.U32 R9, RZ, RZ, 0x7ff00000 ;  /* 0x7ff00000ff097424 */ /* 0x000fcc00078e00ff */
[----:B------:R-:W-:-:S10]  /*4b60*/  DFMA R8, R6, R8, +INF ;  /* 0x7ff000000608742b */ /* 0x000fd40000000008 */
[----:B------:R-:W-:Y:S02]  /*4b70*/  FSEL R6, R8, RZ, P0 ;  /* 0x000000ff08067208 */ /* 0x000fe40000000000 */
[----:B------:R-:W-:-:S07]  /*4b80*/  FSEL R7, R9, -QNAN , P0 ;  /* 0xfff0000009077808 */ /* 0x000fce0000000000 */
.L_x_65:
[----:B------:R-:W-:Y:S05]  /*4b90*/  BSYNC.RECONVERGENT B5 ;  /* 0x0000000000057941 */ /* 0x000fea0003800200 */
.L_x_63:
[----:B------:R-:W0:Y:S02]  /*4ba0*/  F2F.F64.F32 R8, R4 ;  /* 0x0000000400087310 */ /* 0x000e240000201800 */
[----:B0-----:R-:W-:-:S10]  /*4bb0*/  DADD R6, R8, R6 ;  /* 0x0000000008067229 */ /* 0x001fd40000000006 */
[----:B------:R-:W0:Y:S02]  /*4bc0*/  F2F.F32.F64 R6, R6 ;  /* 0x0000000600067310 */ /* 0x000e240000301000 */
[----:B0-----:R-:W-:-:S06]  /*4bd0*/  FMUL R8, R6, 10000 ;  /* 0x461c400006087820 */ /* 0x001fcc0000400000 */
[----:B------:R-:W0:Y:S02]  /*4be0*/  F2I.TRUNC.NTZ R9, R8 ;  /* 0x0000000800097305 */ /* 0x000e24000020f100 */
[----:B0-----:R0:W-:Y:S01]  /*4bf0*/  STG.E desc[UR8][R16.64+0x4], R9 ;  /* 0x0000040910007986 */ /* 0x0011e2000c101908 */
[----:B------:R-:W-:-:S07]  /*4c00*/  I2FP.F32.S32 R13, R9 ;  /* 0x00000009000d7245 */ /* 0x000fce0000201400 */
.L_x_56:
[----:B------:R-:W-:Y:S05]  /*4c10*/  BSYNC.RECONVERGENT B2 ;  /* 0x0000000000027941 */ /* 0x000fea0003800200 */
.L_x_55:
[----:B------:R-:W-:-:S13]  /*4c20*/  FSETP.GT.AND P0, PT, R13, R24, PT ;  /* 0x000000180d00720b */ /* 0x000fda0003f04000 */
[----:B------:R-:W-:Y:S05]  /*4c30*/  @P0 BREAK.RELIABLE B3 ;  /* 0x0000000000030942 */ /* 0x000fea0003800100 */
[----:B------:R-:W-:Y:S05]  /*4c40*/  @P0 BRA `(.L_x_66) ;  /* 0x0000000000440947 */ /* 0x000fea0003800000 */
.L_x_54:
[----:B------:R-:W-:Y:S05]  /*4c50*/  BSYNC.RELIABLE B3 ;  /* 0x0000000000037941 */ /* 0x000fea0003800100 */
.L_x_53:
[----:B------:R-:W2:Y:S01]  /*4c60*/  LDC.64 R6, c[0x0][0x390] ;  /* 0x0000e400ff067b82 */ /* 0x000ea20000000a00 */
[----:B------:R-:W-:Y:S01]  /*4c70*/  ISETP.GT.AND P0, PT, R18, 0x1, PT ;  /* 0x000000011200780c */ /* 0x000fe20003f04270 */
[----:B--2---:R-:W-:-:S12]  /*4c80*/  IMAD.WIDE R6, R5, 0x10, R6 ;  /* 0x0000001005067825 */ /* 0x004fd800078e0206 */
[----:B------:R-:W-:Y:S05]  /*4c90*/  @P0 BRA `(.L_x_67) ;  /* 0x0000000000180947 */ /* 0x000fea0003800000 */
[----:B------:R-:W-:-:S13]  /*4ca0*/  ISETP.NE.AND P0, PT, R18, 0x1, PT ;  /* 0x000000011200780c */ /* 0x000fda0003f05270 */
[----:B------:R-:W-:-:S05]  /*4cb0*/  @!P0 VIADD R3, R2, 0xffffffff ;  /* 0xffffffff02038836 */ /* 0x000fca0000000000 */
[----:B------:R2:W-:Y:S01]  /*4cc0*/  @!P0 STG.E desc[UR8][R6.64], R3 ;  /* 0x0000000306008986 */ /* 0x0005e2000c101908 */
[----:B------:R-:W-:Y:S05]  /*4cd0*/  @!P0 BRA `(.L_x_68) ;  /* 0x00000000002c8947 */ /* 0x000fea0003800000 */
[----:B------:R-:W-:Y:S01]  /*4ce0*/  STG.E desc[UR8][R6.64+0xc], R5 ;  /* 0x00000c0506007986 */ /* 0x000fe2000c101908 */
[----:B------:R-:W-:Y:S05]  /*4cf0*/  EXIT ;  /* 0x000000000000794d */ /* 0x000fea0003800000 */
.L_x_67:
[----:B------:R-:W-:-:S13]  /*4d00*/  ISETP.NE.AND P0, PT, R18, 0x2, PT ;  /* 0x000000021200780c */ /* 0x000fda0003f05270 */
[----:B------:R-:W-:Y:S02]  /*4d10*/  @P0 VIADD R3, R3, 0xffffffff ;  /* 0xffffffff03030836 */ /* 0x000fe40000000000 */
[----:B0-----:R-:W-:-:S03]  /*4d20*/  @!P0 VIADD R9, R2, 0x1 ;  /* 0x0000000102098836 */ /* 0x001fc60000000000 */
[----:B------:R0:W-:Y:S04]  /*4d30*/  @P0 STG.E desc[UR8][R6.64+0x4], R3 ;  /* 0x0000040306000986 */ /* 0x0001e8000c101908 */
[----:B------:R0:W-:Y:S01]  /*4d40*/  @!P0 STG.E desc[UR8][R6.64], R9 ;  /* 0x0000000906008986 */ /* 0x0001e2000c101908 */
[----:B------:R-:W-:Y:S05]  /*4d50*/  BRA `(.L_x_68) ;  /* 0x00000000000c7947 */ /* 0x000fea0003800000 */
.L_x_66:
[----:B------:R-:W2:Y:S02]  /*4d60*/  LDC.64 R6, c[0x0][0x390] ;  /* 0x0000e400ff067b82 */ /* 0x000ea40000000a00 */
[----:B--2---:R-:W-:-:S05]  /*4d70*/  IMAD.WIDE R6, R5, 0x10, R6 ;  /* 0x0000001005067825 */ /* 0x004fca00078e0206 */
[----:B------:R3:W-:Y:S02]  /*4d80*/  STG.E desc[UR8][R6.64+0x4], R0 ;  /* 0x0000040006007986 */ /* 0x0007e4000c101908 */
.L_x_68:
[----:B------:R-:W-:Y:S05]  /*4d90*/  BSYNC.RECONVERGENT B4 ;  /* 0x0000000000047941 */ /* 0x000fea0003800200 */
.L_x_52:
[----:B------:R-:W4:Y:S01]  /*4da0*/  LDG.E R2, desc[UR8][R6.64] ;  /* 0x0000000806027981 */ /* 0x000f22000c1e1900 */
[----:B0-----:R-:W0:Y:S03]  /*4db0*/  LDC.64 R8, c[0x0][0x3a0] ;  /* 0x0000e800ff087b82 */ /* 0x001e260000000a00 */
[----:B--2---:R-:W4:Y:S04]  /*4dc0*/  LDG.E R3, desc[UR8][R6.64+0x4] ;  /* 0x0000040806037981 */ /* 0x004f28000c1e1900 */
[----:B---3--:R-:W2:Y:S01]  /*4dd0*/  LDG.E R0, desc[UR8][R6.64+0x8] ;  /* 0x0000080806007981 */ /* 0x008ea2000c1e1900 */
[----:B------:R-:W-:Y:S02]  /*4de0*/  IMAD.MOV.U32 R4, RZ, RZ, -0x1 ;  /* 0xffffffffff047424 */ /* 0x000fe400078e00ff */
[----:B----4-:R-:W-:-:S02]  /*4df0*/  IMAD R23, R2, R23, R3 ;  /* 0x0000001702177224 */ /* 0x010fc400078e0203 */
[----:B--2---:R-:W-:Y:S02]  /*4e00*/  VIADD R11, R0, 0x1 ;  /* 0x00000001000b7836 */ /* 0x004fe40000000000 */
[----:B0-----:R-:W-:-:S03]  /*4e10*/  IMAD.WIDE R8, R23, 0x4, R8 ;  /* 0x0000000417087825 */ /* 0x001fc600078e0208 */
[----:B------:R0:W-:Y:S04]  /*4e20*/  STG.E desc[UR8][R6.64+0x8], R11 ;  /* 0x0000080b06007986 */ /* 0x0001e8000c101908 */
[----:B------:R-:W2:Y:S01]  /*4e30*/  ATOMG.E.CAS.STRONG.GPU PT, R4, [R8], R4, R5 ;  /* 0x00000004080473a9 */ /* 0x000ea200001ee105 */
[----:B------:R-:W-:-:S05]  /*4e40*/  IADD3 R0, P1, PT, R6, 0x8, RZ ;  /* 0x0000000806007810 */ /* 0x000fca0007f3e0ff */
[----:B------:R-:W-:Y:S01]  /*4e50*/  IMAD.X R13, RZ, RZ, R7, P1 ;  /* 0x000000ffff0d7224 */ /* 0x000fe200008e0607 */
[----:B--2---:R-:W-:-:S13]  /*4e60*/  ISETP.NE.AND P0, PT, R4, -0x1, PT ;  /* 0xffffffff0400780c */ /* 0x004fda0003f05270 */
[----:B0-----:R-:W-:Y:S05]  /*4e70*/  @!P0 BRA `(.L_x_69) ;  /* 0xffffffb400608947 */ /* 0x001fea000383ffff */
[----:B------:R-:W-:Y:S05]  /*4e80*/  BSYNC B0 ;  /* 0x0000000000007941 */ /* 0x000fea0003800000 */
.L_x_9:
[----:B------:R-:W-:-:S07]  /*4e90*/  IMAD.MOV.U32 R7, RZ, RZ, R4 ;  /* 0x000000ffff077224 */ /* 0x000fce00078e0004 */
.L_x_8:
[----:B------:R-:W-:Y:S05]  /*4ea0*/  BSYNC B1 ;  /* 0x0000000000017941 */ /* 0x000fea0003800000 */
.L_x_7:
[----:B------:R-:W-:Y:S02]  /*4eb0*/  IMAD.MOV.U32 R2, RZ, RZ, R0 ;  /* 0x000000ffff027224 */ /* 0x000fe400078e0000 */
[----:B------:R-:W-:-:S05]  /*4ec0*/  IMAD.MOV.U32 R3, RZ, RZ, R13 ;  /* 0x000000ffff037224 */ /* 0x000fca00078e000d */
[----:B------:R-:W-:Y:S01]  /*4ed0*/  STG.E desc[UR8][R2.64+0x4], R7 ;  /* 0x0000040702007986 */ /* 0x000fe2000c101908 */
[----:B------:R-:W-:Y:S05]  /*4ee0*/  EXIT ;  /* 0x000000000000794d */ /* 0x000fea0003800000 */
        .weak           $__internal_0_$__cuda_sm3x_div_rn_noftz_f32_slowpath
        .type           $__internal_0_$__cuda_sm3x_div_rn_noftz_f32_slowpath,@function
        .size           $__internal_0_$__cuda_sm3x_div_rn_noftz_f32_slowpath,(.L_x_98 - $__internal_0_$__cuda_sm3x_div_rn_noftz_f32_slowpath)
$__internal_0_$__cuda_sm3x_div_rn_noftz_f32_slowpath:
[----:B------:R-:W-:Y:S02]  /*4ef0*/  SHF.R.U32.HI R6, RZ, 0x17, R3 ;  /* 0x00000017ff067819 */ /* 0x000fe40000011603 */
[----:B------:R-:W-:Y:S02]  /*4f00*/  SHF.R.U32.HI R4, RZ, 0x17, R0 ;  /* 0x00000017ff047819 */ /* 0x000fe40000011600 */
[----:B------:R-:W-:Y:S02]  /*4f10*/  LOP3.LUT R10, R6, 0xff, RZ, 0xc0, !PT ;  /* 0x000000ff060a7812 */ /* 0x000fe400078ec0ff */
[----:B------:R-:W-:-:S03]  /*4f20*/  LOP3.LUT R8, R4, 0xff, RZ, 0xc0, !PT ;  /* 0x000000ff04087812 */ /* 0x000fc600078ec0ff */
[----:B------:R-:W-:Y:S02]  /*4f30*/  VIADD R7, R10, 0xffffffff ;  /* 0xffffffff0a077836 */ /* 0x000fe40000000000 */
[----:B------:R-:W-:-:S03]  /*4f40*/  VIADD R6, R8, 0xffffffff ;  /* 0xffffffff08067836 */ /* 0x000fc60000000000 */
[----:B------:R-:W-:-:S04]  /*4f50*/  ISETP.GT.U32.AND P0, PT, R7, 0xfd, PT ;  /* 0x000000fd0700780c */ /* 0x000fc80003f04070 */
[----:B------:R-:W-:-:S13]  /*4f60*/  ISETP.GT.U32.OR P0, PT, R6, 0xfd, P0 ;  /* 0x000000fd0600780c */ /* 0x000fda0000704470 */
[----:B------:R-:W-:Y:S01]  /*4f70*/  @!P0 IMAD.MOV.U32 R4, RZ, RZ, RZ ;  /* 0x000000ffff048224 */ /* 0x000fe200078e00ff */
[----:B------:R-:W-:Y:S06]  /*4f80*/  @!P0 BRA `(.L_x_70) ;  /* 0x00000000005c8947 */ /* 0x000fec0003800000 */
[----:B------:R-:W-:Y:S02]  /*4f90*/  FSETP.GTU.FTZ.AND P0, PT, |R0|, +INF , PT ;  /* 0x7f8000000000780b */ /* 0x000fe40003f1c200 */
[----:B------:R-:W-:-:S04]  /*4fa0*/  FSETP.GTU.FTZ.AND P1, PT, |R3|, +INF , PT ;  /* 0x7f8000000300780b */ /* 0x000fc80003f3c200 */
[----:B------:R-:W-:-:S13]  /*4fb0*/  PLOP3.LUT P0, PT, P0, P1, PT, 0xf8, 0x8f ;  /* 0x00000000008f781c */ /* 0x000fda0000703f70 */
[----:B------:R-:W-:Y:S05]  /*4fc0*/  @P0 BRA `(.L_x_71) ;  /* 0x0000000400540947 */ /* 0x000fea0003800000 */
[----:B------:R-:W-:-:S13]  /*4fd0*/  LOP3.LUT P0, RZ, R3, 0x7fffffff, R0, 0xc8, !PT ;  /* 0x7fffffff03ff7812 */ /* 0x000fda000780c800 */
[----:B------:R-:W-:Y:S05]  /*4fe0*/  @!P0 BRA `(.L_x_72) ;  /* 0x0000000400408947 */ /* 0x000fea0003800000 */
[C---:B------:R-:W-:Y:S02]  /*4ff0*/  FSETP.NEU.FTZ.AND P2, PT, |R0|.reuse, +INF , PT ;  /* 0x7f8000000000780b */ /* 0x040fe40003f5d200 */
[----:B------:R-:W-:Y:S02]  /*5000*/  FSETP.NEU.FTZ.AND P1, PT, |R3|, +INF , PT ;  /* 0x7f8000000300780b */ /* 0x000fe40003f3d200 */
[----:B------:R-:W-:-:S11]  /*5010*/  FSETP.NEU.FTZ.AND P0, PT, |R0|, +INF , PT ;  /* 0x7f8000000000780b */ /* 0x000fd60003f1d200 */
[----:B------:R-:W-:Y:S05]  /*5020*/  @!P1 BRA !P2, `(.L_x_72) ;  /* 0x0000000400309947 */ /* 0x000fea0005000000 */
[----:B------:R-:W-:-:S04]  /*5030*/  LOP3.LUT P2, RZ, R0, 0x7fffffff, RZ, 0xc0, !PT ;  /* 0x7fffffff00ff7812 */ /* 0x000fc8000784c0ff */
[----:B------:R-:W-:-:S13]  /*5040*/  PLOP3.LUT P1, PT, P1, P2, PT, 0x2f, 0xf2 ;  /* 0x0000000000f2781c */ /* 0x000fda0000f24577 */
[----:B------:R-:W-:Y:S05]  /*5050*/  @P1 BRA `(.L_x_73) ;  /* 0x0000000400181947 */ /* 0x000fea0003800000 */
[----:B------:R-:W-:-:S04]  /*5060*/  LOP3.LUT P1, RZ, R3, 0x7fffffff, RZ, 0xc0, !PT ;  /* 0x7fffffff03ff7812 */ /* 0x000fc8000782c0ff */
[----:B------:R-:W-:-:S13]  /*5070*/  PLOP3.LUT P0, PT, P0, P1, PT, 0x2f, 0xf2 ;  /* 0x0000000000f2781c */ /* 0x000fda0000702577 */
[----:B------:R-:W-:Y:S05]  /*5080*/  @P0 BRA `(.L_x_74) ;  /* 0x0000000000fc0947 */ /* 0x000fea0003800000 */
[----:B------:R-:W-:Y:S02]  /*5090*/  ISETP.GE.AND P0, PT, R6, RZ, PT ;  /* 0x000000ff0600720c */ /* 0x000fe40003f06270 */
[----:B------:R-:W-:-:S11]  /*50a0*/  ISETP.GE.AND P1, PT, R7, RZ, PT ;  /* 0x000000ff0700720c */ /* 0x000fd60003f26270 */
[----:B------:R-:W-:Y:S02]  /*50b0*/  @P0 IMAD.MOV.U32 R4, RZ, RZ, RZ ;  /* 0x000000ffff040224 */ /* 0x000fe400078e00ff */
[----:B------:R-:W-:Y:S01]  /*50c0*/  @!P0 FFMA R0, R0, 1.84467440737095516160e+19, RZ ;  /* 0x5f80000000008823 */ /* 0x000fe200000000ff */
[----:B------:R-:W-:Y:S02]  /*50d0*/  @!P0 IMAD.MOV.U32 R4, RZ, RZ, -0x40 ;  /* 0xffffffc0ff048424 */ /* 0x000fe400078e00ff */
[----:B------:R-:W-:Y:S02]  /*50e0*/  @!P1 FFMA R3, R3, 1.84467440737095516160e+19, RZ ;  /* 0x5f80000003039823 */ /* 0x000fe400000000ff */
[----:B------:R-:W-:-:S07]  /*50f0*/  @!P1 VIADD R4, R4, 0x40 ;  /* 0x0000004004049836 */ /* 0x000fce0000000000 */
.L_x_70:
[----:B------:R-:W-:-:S05]  /*5100*/  LEA R6, R10, 0xc0800000, 0x17 ;  /* 0xc08000000a067811 */ /* 0x000fca00078eb8ff */
[----:B------:R-:W-:Y:S02]  /*5110*/  IMAD.IADD R6, R3, 0x1, -R6 ;  /* 0x0000000103067824 */ /* 0x000fe400078e0a06 */
[----:B------:R-:W-:Y:S02]  /*5120*/  VIADD R3, R8, 0xffffff81 ;  /* 0xffffff8108037836 */ /* 0x000fe40000000000 */
[----:B------:R-:W0:Y:S01]  /*5130*/  MUFU.RCP R7, R6 ;  /* 0x0000000600077308 */ /* 0x000e220000001000 */
[----:B------:R-:W-:Y:S01]  /*5140*/  FADD.FTZ R9, -R6, -RZ ;  /* 0x800000ff06097221 */ /* 0x000fe20000010100 */
[----:B------:R-:W-:-:S03]  /*5150*/  IMAD R0, R3, -0x800000, R0 ;  /* 0xff80000003007824 */ /* 0x000fc600078e0200 */
[----:B0-----:R-:W-:-:S04]  /*5160*/  FFMA R8, R7, R9, 1 ;  /* 0x3f80000007087423 */ /* 0x001fc80000000009 */
[----:B------:R-:W-:-:S04]  /*5170*/  FFMA R12, R7, R8, R7 ;  /* 0x00000008070c7223 */ /* 0x000fc80000000007 */
[----:B------:R-:W-:-:S04]  /*5180*/  FFMA R7, R0, R12, RZ ;  /* 0x0000000c00077223 */ /* 0x000fc800000000ff */
[----:B------:R-:W-:-:S04]  /*5190*/  FFMA R8, R9, R7, R0 ;  /* 0x0000000709087223 */ /* 0x000fc80000000000 */
[----:B------:R-:W-:Y:S01]  /*51a0*/  FFMA R11, R12, R8, R7 ;  /* 0x000000080c0b7223 */ /* 0x000fe20000000007 */
[----:B------:R-:W-:-:S03]  /*51b0*/  IADD3 R7, PT, PT, R3, 0x7f, -R10 ;  /* 0x0000007f03077810 */ /* 0x000fc60007ffe80a */
[----:B------:R-:W-:Y:S02]  /*51c0*/  FFMA R8, R9, R11, R0 ;  /* 0x0000000b09087223 */ /* 0x000fe40000000000 */
[----:B------:R-:W-:Y:S02]  /*51d0*/  IMAD.IADD R7, R7, 0x1, R4 ;  /* 0x0000000107077824 */ /* 0x000fe400078e0204 */
[----:B------:R-:W-:-:S05]  /*51e0*/  FFMA R0, R12, R8, R11 ;  /* 0x000000080c007223 */ /* 0x000fca000000000b */
[----:B------:R-:W-:-:S04]  /*51f0*/  SHF.R.U32.HI R3, RZ, 0x17, R0 ;  /* 0x00000017ff037819 */ /* 0x000fc80000011600 */
[----:B------:R-:W-:-:S05]  /*5200*/  LOP3.LUT R3, R3, 0xff, RZ, 0xc0, !PT ;  /* 0x000000ff03037812 */ /* 0x000fca00078ec0ff */
[----:B------:R-:W-:-:S04]  /*5210*/  IMAD.IADD R9, R3, 0x1, R7 ;  /* 0x0000000103097824 */ /* 0x000fc800078e0207 */
[----:B------:R-:W-:-:S05]  /*5220*/  VIADD R3, R9, 0xffffffff ;  /* 0xffffffff09037836 */ /* 0x000fca0000000000 */
[----:B------:R-:W-:-:S13]  /*5230*/  ISETP.GE.U32.AND P0, PT, R3, 0xfe, PT ;  /* 0x000000fe0300780c */ /* 0x000fda0003f06070 */
[----:B------:R-:W-:Y:S05]  /*5240*/  @!P0 BRA `(.L_x_75) ;  /* 0x0000000000808947 */ /* 0x000fea0003800000 */
[----:B------:R-:W-:-:S13]  /*5250*/  ISETP.GT.AND P0, PT, R9, 0xfe, PT ;  /* 0x000000fe0900780c */ /* 0x000fda0003f04270 */
[----:B------:R-:W-:Y:S05]  /*5260*/  @P0 BRA `(.L_x_76) ;  /* 0x00000000006c0947 */ /* 0x000fea0003800000 */
[----:B------:R-:W-:-:S13]  /*5270*/  ISETP.GE.AND P0, PT, R9, 0x1, PT ;  /* 0x000000010900780c */ /* 0x000fda0003f06270 */
[----:B------:R-:W-:Y:S05]  /*5280*/  @P0 BRA `(.L_x_77) ;  /* 0x0000000000740947 */ /* 0x000fea0003800000 */
[----:B------:R-:W-:Y:S02]  /*5290*/  ISETP.GE.AND P0, PT, R9, -0x18, PT ;  /* 0xffffffe80900780c */ /* 0x000fe40003f06270 */
[----:B------:R-:W-:-:S11]  /*52a0*/  LOP3.LUT R0, R0, 0x80000000, RZ, 0xc0, !PT ;  /* 0x8000000000007812 */ /* 0x000fd600078ec0ff */
[----:B------:R-:W-:Y:S05]  /*52b0*/  @!P0 BRA `(.L_x_77) ;  /* 0x0000000000688947 */ /* 0x000fea0003800000 */
[CCC-:B------:R-:W-:Y:S01]  /*52c0*/  FFMA.RZ R3, R12.reuse, R8.reuse, R11.reuse ;  /* 0x000000080c037223 */ /* 0x1c0fe2000000c00b */
[C---:B------:R-:W-:Y:S02]  /*52d0*/  VIADD R7, R9.reuse, 0x20 ;  /* 0x0000002009077836 */ /* 0x040fe40000000000 */
[CCC-:B------:R-:W-:Y:S01]  /*52e0*/  FFMA.RM R4, R12.reuse, R8.reuse, R11.reuse ;  /* 0x000000080c047223 */ /* 0x1c0fe2000000400b */
[----:B------:R-:W-:Y:S02]  /*52f0*/  ISETP.NE.AND P2, PT, R9, RZ, PT ;  /* 0x000000ff0900720c */ /* 0x000fe40003f45270 */
[----:B------:R-:W-:Y:S01]  /*5300*/  LOP3.LUT R6, R3, 0x7fffff, RZ, 0xc0, !PT ;  /* 0x007fffff03067812 */ /* 0x000fe200078ec0ff */
[----:B------:R-:W-:Y:S01]  /*5310*/  FFMA.RP R3, R12, R8, R11 ;  /* 0x000000080c037223 */ /* 0x000fe2000000800b */
[----:B------:R-:W-:Y:S01]  /*5320*/  IMAD.MOV R8, RZ, RZ, -R9 ;  /* 0x000000ffff087224 */ /* 0x000fe200078e0a09 */
[----:B------:R-:W-:Y:S02]  /*5330*/  ISETP.NE.AND P1, PT, R9, RZ, PT ;  /* 0x000000ff0900720c */ /* 0x000fe40003f25270 */
[----:B------:R-:W-:-:S02]  /*5340*/  LOP3.LUT R6, R6, 0x800000, RZ, 0xfc, !PT ;  /* 0x0080000006067812 */ /* 0x000fc400078efcff */
[----:B------:R-:W-:Y:S02]  /*5350*/  FSETP.NEU.FTZ.AND P0, PT, R3, R4, PT ;  /* 0x000000040300720b */ /* 0x000fe40003f1d000 */
[----:B------:R-:W-:Y:S02]  /*5360*/  SHF.L.U32 R7, R6, R7, RZ ;  /* 0x0000000706077219 */ /* 0x000fe400000006ff */
[----:B------:R-:W-:Y:S02]  /*5370*/  SEL R3, R8, RZ, P2 ;  /* 0x000000ff08037207 */ /* 0x000fe40001000000 */
[----:B------:R-:W-:Y:S02]  /*5380*/  ISETP.NE.AND P1, PT, R7, RZ, P1 ;  /* 0x000000ff0700720c */ /* 0x000fe40000f25270 */
[----:B------:R-:W-:Y:S02]  /*5390*/  SHF.R.U32.HI R3, RZ, R3, R6 ;  /* 0x00000003ff037219 */ /* 0x000fe40000011606 */
[----:B------:R-:W-:-:S02]  /*53a0*/  PLOP3.LUT P0, PT, P0, P1, PT, 0xf8, 0x8f ;  /* 0x00000000008f781c */ /* 0x000fc40000703f70 */
[----:B------:R-:W-:Y:S02]  /*53b0*/  SHF.R.U32.HI R7, RZ, 0x1, R3 ;  /* 0x00000001ff077819 */ /* 0x000fe40000011603 */
[----:B------:R-:W-:-:S04]  /*53c0*/  SEL R4, RZ, 0x1, !P0 ;  /* 0x00000001ff047807 */ /* 0x000fc80004000000 */
[----:B------:R-:W-:-:S04]  /*53d0*/  LOP3.LUT R4, R4, 0x1, R7, 0xf8, !PT ;  /* 0x0000000104047812 */ /* 0x000fc800078ef807 */
[----:B------:R-:W-:-:S05]  /*53e0*/  LOP3.LUT R4, R4, R3, RZ, 0xc0, !PT ;  /* 0x0000000304047212 */ /* 0x000fca00078ec0ff */
[----:B------:R-:W-:-:S05]  /*53f0*/  IMAD.IADD R7, R7, 0x1, R4 ;  /* 0x0000000107077824 */ /* 0x000fca00078e0204 */
[----:B------:R-:W-:Y:S01]  /*5400*/  LOP3.LUT R0, R7, R0, RZ, 0xfc, !PT ;  /* 0x0000000007007212 */ /* 0x000fe200078efcff */
[----:B------:R-:W-:Y:S06]  /*5410*/  BRA `(.L_x_77) ;  /* 0x0000000000107947 */ /* 0x000fec0003800000 */
.L_x_76:
[----:B------:R-:W-:-:S04]  /*5420*/  LOP3.LUT R0, R0, 0x80000000, RZ, 0xc0, !PT ;  /* 0x8000000000007812 */ /* 0x000fc800078ec0ff */
[----:B------:R-:W-:Y:S01]  /*5430*/  LOP3.LUT R0, R0, 0x7f800000, RZ, 0xfc, !PT ;  /* 0x7f80000000007812 */ /* 0x000fe200078efcff */
[----:B------:R-:W-:Y:S06]  /*5440*/  BRA `(.L_x_77) ;  /* 0x0000000000047947 */ /* 0x000fec0003800000 */
.L_x_75:
[----:B------:R-:W-:-:S07]  /*5450*/  IMAD R0, R7, 0x800000, R0 ;  /* 0x0080000007007824 */ /* 0x000fce00078e0200 */
.L_x_77:
[----:B------:R-:W-:Y:S01]  /*5460*/  R2UR UR4, R0 ;  /* 0x00000000000472ca */ /* 0x000fe200000e0000 */
[----:B------:R-:W-:-:S14]  /*5470*/  BRA `(.L_x_78) ;  /* 0x0000000000307947 */ /* 0x000fdc0003800000 */
.L_x_74:
[----:B------:R-:W-:-:S04]  /*5480*/  LOP3.LUT R0, R3, 0x80000000, R0, 0x48, !PT ;  /* 0x8000000003007812 */ /* 0x000fc800078e4800 */
[----:B------:R-:W-:-:S04]  /*5490*/  LOP3.LUT R0, R0, 0x7f800000, RZ, 0xfc, !PT ;  /* 0x7f80000000007812 */ /* 0x000fc800078efcff */
[----:B------:R-:W-:Y:S01]  /*54a0*/  R2UR UR4, R0 ;  /* 0x00000000000472ca */ /* 0x000fe200000e0000 */
[----:B------:R-:W-:-:S14]  /*54b0*/  BRA `(.L_x_78) ;  /* 0x0000000000207947 */ /* 0x000fdc0003800000 */
.L_x_73:
[----:B------:R-:W-:-:S04]  /*54c0*/  LOP3.LUT R0, R3, 0x80000000, R0, 0x48, !PT ;  /* 0x8000000003007812 */ /* 0x000fc800078e4800 */
[----:B------:R-:W-:Y:S01]  /*54d0*/  R2UR UR4, R0 ;  /* 0x00000000000472ca */ /* 0x000fe200000e0000 */
[----:B------:R-:W-:-:S14]  /*54e0*/  BRA `(.L_x_78) ;  /* 0x0000000000147947 */ /* 0x000fdc0003800000 */
.L_x_72:
[----:B------:R-:W0:Y:S02]  /*54f0*/  MUFU.RSQ R0, -QNAN ;  /* 0xffc0000000007908 */ /* 0x000e240000001400 */
[----:B0-----:R-:W-:Y:S01]  /*5500*/  R2UR UR4, R0 ;  /* 0x00000000000472ca */ /* 0x001fe200000e0000 */
[----:B------:R-:W-:-:S14]  /*5510*/  BRA `(.L_x_78) ;  /* 0x0000000000087947 */ /* 0x000fdc0003800000 */
.L_x_71:
[----:B------:R-:W-:-:S05]  /*5520*/  FADD.FTZ R0, R0, R3 ;  /* 0x0000000300007221 */ /* 0x000fca0000010000 */
[----:B------:R-:W-:-:S15]  /*5530*/  R2UR UR4, R0 ;  /* 0x00000000000472ca */ /* 0x000fde00000e0000 */
.L_x_78:
[----:B------:R-:W-:-:S04]  /*5540*/  IMAD.MOV.U32 R3, RZ, RZ, 0x0 ;  /* 0x00000000ff037424 */ /* 0x000fc800078e00ff */
[----:B------:R-:W-:Y:S05]  /*5550*/  RET.REL.NODEC R2 `(_Z22computeSearchersTrailsiiiP8SearcherPiS1_ffff) ;  /* 0xffffffa802a87950 */ /* 0x000fea0003c3ffff */
.L_x_79:
        /* <DEDUP_REMOVED lines=10> */
.L_x_98:


//--------------------- .text._Z23computeAccumulatedTrailP8SearcherPii --------------------------
	.section	.text._Z23computeAccumulatedTrailP8SearcherPii,"ax",@progbits
	.align	128
        .global         _Z23computeAccumulatedTrailP8SearcherPii
        .type           _Z23computeAccumulatedTrailP8SearcherPii,@function
        .size           _Z23computeAccumulatedTrailP8SearcherPii,(.L_x_103 - _Z23computeAccumulatedTrailP8SearcherPii)
        .other          _Z23computeAccumulatedTrailP8SearcherPii,@"STO_CUDA_ENTRY STV_DEFAULT"
_Z23computeAccumulatedTrailP8SearcherPii:
.text._Z23computeAccumulatedTrailP8SearcherPii:
        /* <DEDUP_REMOVED lines=10> */
[----:B0-----:R-:W-:-:S06]  /*00a0*/  IMAD.WIDE R2, R5, 0x10, R2 ;  /* 0x0000001005027825 */ /* 0x001fcc00078e0202 */
[----:B------:R-:W0:Y:S01]  /*00b0*/  LDC.64 R4, c[0x0][0x388] ;  /* 0x0000e200ff047b82 */ /* 0x000e220000000a00 */
[----:B-1----:R-:W0:Y:S04]  /*00c0*/  LDG.E R7, desc[UR4][R2.64+0xc] ;  /* 0x00000c0402077981 */ /* 0x002e28000c1e1900 */
[----:B------:R-:W2:Y:S01]  /*00d0*/  LDG.E R9, desc[UR4][R2.64+0x8] ;  /* 0x0000080402097981 */ /* 0x000ea2000c1e1900 */
[----:B0-----:R-:W-:-:S05]  /*00e0*/  IMAD.WIDE R4, R7, 0x4, R4 ;  /* 0x0000000407047825 */ /* 0x001fca00078e0204 */
[----:B--2---:R-:W-:Y:S01]  /*00f0*/  REDG.E.ADD.STRONG.GPU desc[UR4][R4.64], R9 ;  /* 0x000000090400798e */ /* 0x004fe2000c12e104 */
[----:B------:R-:W-:Y:S05]  /*0100*/  EXIT ;  /* 0x000000000000794d */ /* 0x000fea0003800000 */
.L_x_80:
        /* <DEDUP_REMOVED lines=15> */
.L_x_103:


//--------------------- .text._Z15computeFollowerP8Searcheri --------------------------
	.section	.text._Z15computeFollowerP8Searcheri,"ax",@progbits
	.align	128
        .global         _Z15computeFollowerP8Searcheri
        .type           _Z15computeFollowerP8Searcheri,@function
        .size           _Z15computeFollowerP8Searcheri,(.L_x_104 - _Z15computeFollowerP8Searcheri)
        .other          _Z15computeFollowerP8Searcheri,@"STO_CUDA_ENTRY STV_DEFAULT"
_Z15computeFollowerP8Searcheri:
.text._Z15computeFollowerP8Searcheri:
        /* <DEDUP_REMOVED lines=9> */
[----:B------:R-:W1:Y:S07]  /*0090*/  LDCU.64 UR4, c[0x0][0x358] ;  /* 0x00006b00ff0477ac */ /* 0x000e6e0008000a00 */
[----:B------:R-:W2:Y:S01]  /*00a0*/  LDC.64 R6, c[0x0][0x380] ;  /* 0x0000e000ff067b82 */ /* 0x000ea20000000a00 */
[----:B0-----:R-:W-:-:S05]  /*00b0*/  IMAD.WIDE R4, R0, 0x10, R2 ;  /* 0x0000001000047825 */ /* 0x001fca00078e0202 */
[----:B-1----:R0:W5:Y:S01]  /*00c0*/  LDG.E R3, desc[UR4][R4.64+0xc] ;  /* 0x00000c0404037981 */ /* 0x002162000c1e1900 */
[----:B------:R-:W-:Y:S01]  /*00d0*/  BSSY.RECONVERGENT B0, `(.L_x_81) ;  /* 0x000000b000007945 */ /* 0x000fe20003800200 */
.L_x_84:
[----:B-----5:R-:W-:Y:S01]  /*00e0*/  ISETP.NE.AND P0, PT, R3, R0, PT ;  /* 0x000000000300720c */ /* 0x020fe20003f05270 */
[----:B------:R-:W-:Y:S01]  /*00f0*/  BSSY.RECONVERGENT B1, `(.L_x_82) ;  /* 0x0000006000017945 */ /* 0x000fe20003800200 */
[----:B------:R-:W-:-:S04]  /*0100*/  MOV R9, R3 ;  /* 0x0000000300097202 */ /* 0x000fc80000000f00 */
[----:B------:R-:W-:-:S07]  /*0110*/  ISETP.NE.AND P1, PT, R9, R0, PT ;  /* 0x000000000900720c */ /* 0x000fce0003f25270 */
[----:B-1----:R-:W-:Y:S06]  /*0120*/  @!P0 BRA `(.L_x_83) ;  /* 0x0000000000088947 */ /* 0x002fec0003800000 */
[----:B--2---:R-:W-:-:S06]  /*0130*/  IMAD.WIDE R2, R3, 0x10, R6 ;  /* 0x0000001003027825 */ /* 0x004fcc00078e0206 */
[----:B------:R1:W5:Y:S02]  /*0140*/  LDG.E R3, desc[UR4][R2.64+0xc] ;  /* 0x00000c0402037981 */ /* 0x000364000c1e1900 */
.L_x_83:
[----:B------:R-:W-:Y:S05]  /*0150*/  BSYNC.RECONVERGENT B1 ;  /* 0x0000000000017941 */ /* 0x000fea0003800200 */
.L_x_82:
[----:B------:R-:W-:Y:S01]  /*0160*/  MOV R0, R9 ;  /* 0x0000000900007202 */ /* 0x000fe20000000f00 */
[----:B------:R-:W-:Y:S06]  /*0170*/  @P1 BRA `(.L_x_84) ;  /* 0xfffffffc00d81947 */ /* 0x000fec000383ffff */
[----:B------:R-:W-:Y:S05]  /*0180*/  BSYNC.RECONVERGENT B0 ;  /* 0x0000000000007941 */ /* 0x000fea0003800200 */
.L_x_81:
[----:B-----5:R-:W-:Y:S01]  /*0190*/  STG.E desc[UR4][R4.64+0xc], R3 ;  /* 0x00000c0304007986 */ /* 0x020fe2000c101904 */
[----:B------:R-:W-:Y:S05]  /*01a0*/  EXIT ;  /* 0x000000000000794d */ /* 0x000fea0003800000 */
.L_x_85:
        /* <DEDUP_REMOVED lines=13> */
.L_x_104:


//--------------------- .text._Z23searchersInitializationP8SearcherPii --------------------------
	.section	.text._Z23searchersInitializationP8SearcherPii,"ax",@progbits
	.align	128
        .global         _Z23searchersInitializationP8SearcherPii
        .type           _Z23searchersInitializationP8SearcherPii,@function
        .size           _Z23searchersInitializationP8SearcherPii,(.L_x_105 - _Z23searchersInitializationP8SearcherPii)
        .other          _Z23searchersInitializationP8SearcherPii,@"STO_CUDA_ENTRY STV_DEFAULT"
_Z23searchersInitializationP8SearcherPii:
.text._Z23searchersInitializationP8SearcherPii:
        /* <DEDUP_REMOVED lines=10> */
[----:B------:R-:W-:-:S06]  /*00a0*/  MOV R9, 0xffffffff ;  /* 0xffffffff00097802 */ /* 0x000fcc0000000f00 */
[----:B------:R-:W2:Y:S01]  /*00b0*/  LDC.64 R4, c[0x0][0x388] ;  /* 0x0000e200ff047b82 */ /* 0x000ea20000000a00 */
[----:B0-----:R-:W-:-:S05]  /*00c0*/  IMAD.WIDE R2, R7, 0x10, R2 ;  /* 0x0000001007027825 */ /* 0x001fca00078e0202 */
[----:B-1----:R-:W-:Y:S01]  /*00d0*/  STG.E desc[UR4][R2.64+0xc], R9 ;  /* 0x00000c0902007986 */ /* 0x002fe2000c101904 */
[----:B--2---:R-:W-:-:S03]  /*00e0*/  IMAD.WIDE R4, R7, 0x4, R4 ;  /* 0x0000000407047825 */ /* 0x004fc600078e0204 */
[----:B------:R-:W-:Y:S04]  /*00f0*/  STG.E desc[UR4][R2.64+0x8], RZ ;  /* 0x000008ff02007986 */ /* 0x000fe8000c101904 */
[----:B------:R-:W-:Y:S01]  /*0100*/  STG.E desc[UR4][R4.64], RZ ;  /* 0x000000ff04007986 */ /* 0x000fe2000c101904 */
[----:B------:R-:W-:Y:S05]  /*0110*/  EXIT ;  /* 0x000000000000794d */ /* 0x000fea0003800000 */
.L_x_86:
        /* <DEDUP_REMOVED lines=14> */
.L_x_105:


//--------------------- .text._Z19reductionAddHeightsPiiPy --------------------------
	.section	.text._Z19reductionAddHeightsPiiPy,"ax",@progbits
	.align	128
        .global         _Z19reductionAddHeightsPiiPy
        .type           _Z19reductionAddHeightsPiiPy,@function
        .size           _Z19reductionAddHeightsPiiPy,(.L_x_106 - _Z19reductionAddHeightsPiiPy)
        .other          _Z19reductionAddHeightsPiiPy,@"STO_CUDA_ENTRY STV_DEFAULT"
_Z19reductionAddHeightsPiiPy:
.text._Z19reductionAddHeightsPiiPy:
        /* <DEDUP_REMOVED lines=15> */
[----:B0-----:R-:W-:-:S06]  /*00f0*/  ULEA UR4, UR5, UR4, 0x18 ;  /* 0x0000000405047291 */ /* 0x001fcc000f8ec0ff */
[----:B------:R-:W-:Y:S02]  /*0100*/  LEA R5, R7, UR4, 0x2 ;  /* 0x0000000407057c11 */ /* 0x000fe4000f8e10ff */
[----:B--2---:R-:W-:-:S04]  /*0110*/  @!P1 ISETP.NE.AND P2, PT, R2, -0x80000000, PT ;  /* 0x800000000200980c */ /* 0x004fc80003f45270 */
[----:B------:R-:W-:Y:S02]  /*0120*/  @!P1 SEL R4, R2, RZ, P2 ;  /* 0x000000ff02049207 */ /* 0x000fe40001000000 */
[----:B------:R-:W-:-:S03]  /*0130*/  ISETP.NE.AND P1, PT, R7, RZ, PT ;  /* 0x000000ff0700720c */ /* 0x000fc60003f25270 */
[----:B------:R0:W-:Y:S01]  /*0140*/  STS [R5], R4 ;  /* 0x0000000405007388 */ /* 0x0001e20000000800 */
[----:B------:R-:W-:Y:S06]  /*0150*/  BAR.SYNC.DEFER_BLOCKING 0x0 ;  /* 0x0000000000007b1d */ /* 0x000fec0000010000 */
[----:B------:R-:W-:Y:S05]  /*0160*/  @!P0 BRA `(.L_x_87) ;  /* 0x00000000002c8947 */ /* 0x000fea0003800000 */
.L_x_88:
        /* <DEDUP_REMOVED lines=11> */
.L_x_87:
[----:B------:R-:W-:Y:S05]  /*0220*/  @P1 EXIT ;  /* 0x000000000000194d */ /* 0x000fea0003800000 */
[----:B------:R-:W1:Y:S01]  /*0230*/  S2UR UR5, SR_CgaCtaId ;  /* 0x00000000000579c3 */ /* 0x000e620000008800 */
[----:B------:R-:W-:-:S07]  /*0240*/  UMOV UR4, 0x400 ;  /* 0x0000040000047882 */ /* 0x000fce0000000000 */
[----:B0-----:R-:W0:Y:S01]  /*0250*/  LDC.64 R4, c[0x0][0x390] ;  /* 0x0000e400ff047b82 */ /* 0x001e220000000a00 */
[----:B-1----:R-:W-:-:S09]  /*0260*/  ULEA UR4, UR5, UR4, 0x18 ;  /* 0x0000000405047291 */ /* 0x002fd2000f8ec0ff */
[----:B------:R-:W1:Y:S02]  /*0270*/  LDS R2, [UR4] ;  /* 0x00000004ff027984 */ /* 0x000e640008000800 */
[----:B-1----:R-:W-:-:S05]  /*0280*/  SHF.R.S32.HI R3, RZ, 0x1f, R2 ;  /* 0x0000001fff037819 */ /* 0x002fca0000011402 */
[----:B0-----:R-:W-:Y:S01]  /*0290*/  REDG.E.ADD.64.STRONG.GPU desc[UR6][R4.64], R2 ;  /* 0x000000020400798e */ /* 0x001fe2000c12e506 */
[----:B------:R-:W-:Y:S05]  /*02a0*/  EXIT ;  /* 0x000000000000794d */ /* 0x000fea0003800000 */
.L_x_89:
        /* <DEDUP_REMOVED lines=13> */
.L_x_106:


//--------------------- .text._Z12reductionAddPiiS_ --------------------------
	.section	.text._Z12reductionAddPiiS_,"ax",@progbits
	.align	128
        .global         _Z12reductionAddPiiS_
        .type           _Z12reductionAddPiiS_,@function
        .size           _Z12reductionAddPiiS_,(.L_x_107 - _Z12reductionAddPiiS_)
        .other          _Z12reductionAddPiiS_,@"STO_CUDA_ENTRY STV_DEFAULT"
_Z12reductionAddPiiS_:
.text._Z12reductionAddPiiS_:
        /* <DEDUP_REMOVED lines=16> */
[----:B0-----:R-:W-:-:S06]  /*0100*/  ULEA UR4, UR5, UR4, 0x18 ;  /* 0x0000000405047291 */ /* 0x001fcc000f8ec0ff */
[----:B------:R-:W-:Y:S02]  /*0110*/  LEA R5, R7, UR4, 0x2 ;  /* 0x0000000407057c11 */ /* 0x000fe4000f8e10ff */
[----:B--2---:R-:W-:-:S04]  /*0120*/  @!P2 ISETP.NE.AND P1, PT, R2, -0x1, PT ;  /* 0xffffffff0200a80c */ /* 0x004fc80003f25270 */
[----:B------:R-:W-:-:S05]  /*0130*/  @!P2 SEL R4, RZ, 0x1, !P1 ;  /* 0x00000001ff04a807 */ /* 0x000fca0004800000 */
[----:B------:R0:W-:Y:S01]  /*0140*/  STS [R5], R4 ;  /* 0x0000000405007388 */ /* 0x0001e20000000800 */
[----:B------:R-:W-:Y:S06]  /*0150*/  BAR.SYNC.DEFER_BLOCKING 0x0 ;  /* 0x0000000000007b1d */ /* 0x000fec0000010000 */
[----:B------:R-:W-:Y:S05]  /*0160*/  @!P3 BRA `(.L_x_90) ;  /* 0x00000000002cb947 */ /* 0x000fea0003800000 */
.L_x_91:
        /* <DEDUP_REMOVED lines=11> */
.L_x_90:
        /* <DEDUP_REMOVED lines=8> */
.L_x_92:
        /* <DEDUP_REMOVED lines=14> */
.L_x_107:


//--------------------- .text._Z12reductionMaxPiiS_ --------------------------
	.section	.text._Z12reductionMaxPiiS_,"ax",@progbits
	.align	128
        .global         _Z12reductionMaxPiiS_
        .type           _Z12reductionMaxPiiS_,@function
        .size           _Z12reductionMaxPiiS_,(.L_x_108 - _Z12reductionMaxPiiS_)
        .other          _Z12reductionMaxPiiS_,@"STO_CUDA_ENTRY STV_DEFAULT"
_Z12reductionMaxPiiS_:
.text._Z12reductionMaxPiiS_:
        /* <DEDUP_REMOVED lines=12> */
[----:B------:R-:W-:Y:S02]  /*00c0*/  UMOV UR4, 0x400 ;  /* 0x0000040000047882 */ /* 0x000fe40000000000 */
[----:B0-----:R-:W-:-:S06]  /*00d0*/  ULEA UR4, UR5, UR4, 0x18 ;  /* 0x0000000405047291 */ /* 0x001fcc000f8ec0ff */
[----:B------:R-:W-:-:S05]  /*00e0*/  LEA R0, R4, UR4, 0x2 ;  /* 0x0000000404007c11 */ /* 0x000fca000f8e10ff */
[----:B--2---:R0:W-:Y:S04]  /*00f0*/  @!P0 STS [R0], R3 ;  /* 0x0000000300008388 */ /* 0x0041e80000000800 */
[----:B------:R0:W-:Y:S01]  /*0100*/  @P0 STS [R0], RZ ;  /* 0x000000ff00000388 */ /* 0x0001e20000000800 */
[----:B------:R-:W-:Y:S01]  /*0110*/  BAR.SYNC.DEFER_BLOCKING 0x0 ;  /* 0x0000000000007b1d */ /* 0x000fe20000010000 */
[----:B------:R-:W-:-:S13]  /*0120*/  ISETP.GE.U32.AND P0, PT, R7, 0x2, PT ;  /* 0x000000020700780c */ /* 0x000fda0003f06070 */
[----:B0-----:R-:W-:Y:S05]  /*0130*/  @!P0 BRA `(.L_x_93) ;  /* 0x0000000000388947 */ /* 0x001fea0003800000 */
.L_x_96:
[--C-:B------:R-:W-:Y:S01]  /*0140*/  IMAD.MOV.U32 R5, RZ, RZ, R7.reuse ;  /* 0x000000ffff057224 */ /* 0x100fe200078e0007 */
[----:B------:R-:W-:Y:S01]  /*0150*/  SHF.R.U32.HI R7, RZ, 0x1, R7 ;  /* 0x00000001ff077819 */ /* 0x000fe20000011607 */
[----:B------:R-:W-:Y:S03]  /*0160*/  BSSY.RECONVERGENT B0, `(.L_x_94) ;  /* 0x0000008000007945 */ /* 0x000fe60003800200 */
[----:B------:R-:W-:-:S13]  /*0170*/  ISETP.GE.U32.AND P0, PT, R4, R7, PT ;  /* 0x000000070400720c */ /* 0x000fda0003f06070 */
[----:B0-----:R-:W-:Y:S05]  /*0180*/  @P0 BRA `(.L_x_95) ;  /* 0x0000000000140947 */ /* 0x001fea0003800000 */
[----:B------:R-:W-:Y:S01]  /*0190*/  IMAD R3, R7, 0x4, R0 ;  /* 0x0000000407037824 */ /* 0x000fe200078e0200 */
[----:B------:R-:W-:Y:S05]  /*01a0*/  LDS R2, [R0] ;  /* 0x0000000000027984 */ /* 0x000fea0000000800 */
[----:B------:R-:W0:Y:S02]  /*01b0*/  LDS R3, [R3] ;  /* 0x0000000003037984 */ /* 0x000e240000000800 */
[----:B0-----:R-:W-:-:S13]  /*01c0*/  ISETP.GE.AND P0, PT, R2, R3, PT ;  /* 0x000000030200720c */ /* 0x001fda0003f06270 */
[----:B------:R0:W-:Y:S02]  /*01d0*/  @!P0 STS [R0], R3 ;  /* 0x0000000300008388 */ /* 0x0001e40000000800 */
.L_x_95:
[----:B------:R-:W-:Y:S05]  /*01e0*/  BSYNC.RECONVERGENT B0 ;  /* 0x0000000000007941 */ /* 0x000fea0003800200 */
.L_x_94:
[----:B------:R-:W-:Y:S01]  /*01f0*/  BAR.SYNC.DEFER_BLOCKING 0x0 ;  /* 0x0000000000007b1d */ /* 0x000fe20000010000 */
[----:B------:R-:W-:-:S13]  /*0200*/  ISETP.GT.U32.AND P0, PT, R5, 0x3, PT ;  /* 0x000000030500780c */ /* 0x000fda0003f04070 */
[----:B------:R-:W-:Y:S05]  /*0210*/  @P0 BRA `(.L_x_96) ;  /* 0xfffffffc00c80947 */ /* 0x000fea000383ffff */
.L_x_93:
[----:B------:R-:W-:-:S13]  /*0220*/  ISETP.NE.AND P0, PT, R4, RZ, PT ;  /* 0x000000ff0400720c */ /* 0x000fda0003f05270 */
[----:B------:R-:W-:Y:S05]  /*0230*/  @P0 EXIT ;  /* 0x000000000000094d */ /* 0x000fea0003800000 */
[----:B------:R-:W1:Y:S01]  /*0240*/  S2UR UR5, SR_CgaCtaId ;  /* 0x00000000000579c3 */ /* 0x000e620000008800 */
[----:B------:R-:W-:-:S07]  /*0250*/  UMOV UR4, 0x400 ;  /* 0x0000040000047882 */ /* 0x000fce0000000000 */
[----:B0-----:R-:W0:Y:S01]  /*0260*/  LDC.64 R2, c[0x0][0x390] ;  /* 0x0000e400ff027b82 */ /* 0x001e220000000a00 */
[----:B-1----:R-:W-:-:S09]  /*0270*/  ULEA UR4, UR5, UR4, 0x18 ;  /* 0x0000000405047291 */ /* 0x002fd2000f8ec0ff */
[----:B------:R-:W0:Y:S04]  /*0280*/  LDS R5, [UR4] ;  /* 0x00000004ff057984 */ /* 0x000e280008000800 */
[----:B0-----:R-:W-:Y:S01]  /*0290*/  REDG.E.MAX.S32.STRONG.GPU desc[UR6][R2.64], R5 ;  /* 0x000000050200798e */ /* 0x001fe2000d12e306 */
[----:B------:R-:W-:Y:S05]  /*02a0*/  EXIT ;  /* 0x000000000000794d */ /* 0x000fea0003800000 */
.L_x_97:
        /* <DEDUP_REMOVED lines=13> */
.L_x_108:


//--------------------- .nv.global.init           --------------------------
	.section	.nv.global.init,"aw",@progbits
	.align	4
.nv.global.init:
	.type		__cudart_i2opi_f,@object
	.size		__cudart_i2opi_f,(.L_0 - __cudart_i2opi_f)
__cudart_i2opi_f:
        /*0000*/ 	.byte	0x41, 0x90, 0x43, 0x3c, 0x99, 0x95, 0x62, 0xdb, 0xc0, 0xdd, 0x34, 0xf5, 0xd1, 0x57, 0x27, 0xfc
        /*0010*/ 	.byte	0x29, 0x15, 0x44, 0x4e, 0x6e, 0x83, 0xf9, 0xa2
.L_0:


//--------------------- .nv.shared._Z27computeInitialitationMatrixPiS_i --------------------------
	.section	.nv.shared._Z27computeInitialitationMatrixPiS_i,"aw",@nobits
	.sectionflags	@""
	.align	16
	.zero		1024


//--------------------- .nv.shared.reserved.0     --------------------------
	.section	.nv.shared.reserved.0,"aw",@nobits
	.weak		__nv_reservedSMEM_offset_0_alias
	.size		__nv_reservedSMEM_offset_0_alias, 0, 64
	.other		__nv_reservedSMEM_offset_0_alias,@"STO_CUDA_RESERVED_SHARED STV_DEFAULT"
__nv_reservedSMEM_offset_0_alias:
	.zero		0
	.zero		64


//--------------------- .nv.shared._Z15computeLocalMaxP8SearcheriPi --------------------------
	.section	.nv.shared._Z15computeLocalMaxP8SearcheriPi,"aw",@nobits
	.sectionflags	@""
	.align	16
	.zero		1024


//--------------------- .nv.shared._Z14computeFollowsP8SearcherPiii --------------------------
	.section	.nv.shared._Z14computeFollowsP8SearcherPiii,"aw",@nobits
	.sectionflags	@""
	.align	16
	.zero		1024


//--------------------- .nv.shared._Z22computeSearchersTrailsiiiP8SearcherPiS1_ffff --------------------------
	.section	.nv.shared._Z22computeSearchersTrailsiiiP8SearcherPiS1_ffff,"aw",@nobits
	.sectionflags	@""
	.align	16
	.zero		1024


//--------------------- .nv.shared._Z23computeAccumulatedTrailP8SearcherPii --------------------------
	.section	.nv.shared._Z23computeAccumulatedTrailP8SearcherPii,"aw",@nobits
	.sectionflags	@""
	.align	16
	.zero		1024


//--------------------- .nv.shared._Z15computeFollowerP8Searcheri --------------------------
	.section	.nv.shared._Z15computeFollowerP8Searcheri,"aw",@nobits
	.sectionflags	@""
	.align	16
	.zero		1024


//--------------------- .nv.shared._Z23searchersInitializationP8SearcherPii --------------------------
	.section	.nv.shared._Z23searchersInitializationP8SearcherPii,"aw",@nobits
	.sectionflags	@""
	.align	16
	.zero		1024


//--------------------- .nv.shared._Z19reductionAddHeightsPiiPy --------------------------
	.section	.nv.shared._Z19reductionAddHeightsPiiPy,"aw",@nobits
	.sectionflags	@""
	.align	16
	.zero		1024


//--------------------- .nv.shared._Z12reductionAddPiiS_ --------------------------
	.section	.nv.shared._Z12reductionAddPiiS_,"aw",@nobits
	.sectionflags	@""
	.align	16
	.zero		1024


//--------------------- .nv.shared._Z12reductionMaxPiiS_ --------------------------
	.section	.nv.shared._Z12reductionMaxPiiS_,"aw",@nobits
	.sectionflags	@""
	.align	16
	.zero		1024


//--------------------- .nv.constant0._Z27computeInitialitationMatrixPiS_i --------------------------
	.section	.nv.constant0._Z27computeInitialitationMatrixPiS_i,"a",@progbits
	.sectionflags	@""
	.align	4
.nv.constant0._Z27computeInitialitationMatrixPiS_i:
	.zero		916


//--------------------- .nv.constant0._Z15computeLocalMaxP8SearcheriPi --------------------------
	.section	.nv.constant0._Z15computeLocalMaxP8SearcheriPi,"a",@progbits
	.sectionflags	@""
	.align	4
.nv.constant0._Z15computeLocalMaxP8SearcheriPi:
	.zero		920


//--------------------- .nv.constant0._Z14computeFollowsP8SearcherPiii --------------------------
	.section	.nv.constant0._Z14computeFollowsP8SearcherPiii,"a",@progbits
	.sectionflags	@""
	.align	4
.nv.constant0._Z14computeFollowsP8SearcherPiii:
	.zero		920


//--------------------- .nv.constant0._Z22computeSearchersTrailsiiiP8SearcherPiS1_ffff --------------------------
	.section	.nv.constant0._Z22computeSearchersTrailsiiiP8SearcherPiS1_ffff,"a",@progbits
	.sectionflags	@""
	.align	4
.nv.constant0._Z22computeSearchersTrailsiiiP8SearcherPiS1_ffff:
	.zero		952


//--------------------- .nv.constant0._Z23computeAccumulatedTrailP8SearcherPii --------------------------
	.section	.nv.constant0._Z23computeAccumulatedTrailP8SearcherPii,"a",@progbits
	.sectionflags	@""
	.align	4
.nv.constant0._Z23computeAccumulatedTrailP8SearcherPii:
	.zero		916


//--------------------- .nv.constant0._Z15computeFollowerP8Searcheri --------------------------
	.section	.nv.constant0._Z15computeFollowerP8Searcheri,"a",@progbits
	.sectionflags	@""
	.align	4
.nv.constant0._Z15computeFollowerP8Searcheri:
	.zero		908


//--------------------- .nv.constant0._Z23searchersInitializationP8SearcherPii --------------------------
	.section	.nv.constant0._Z23searchersInitializationP8SearcherPii,"a",@progbits
	.sectionflags	@""
	.align	4
.nv.constant0._Z23searchersInitializationP8SearcherPii:
	.zero		916


//--------------------- .nv.constant0._Z19reductionAddHeightsPiiPy --------------------------
	.section	.nv.constant0._Z19reductionAddHeightsPiiPy,"a",@progbits
	.sectionflags	@""
	.align	4
.nv.constant0._Z19reductionAddHeightsPiiPy:
	.zero		920


//--------------------- .nv.constant0._Z12reductionAddPiiS_ --------------------------
	.section	.nv.constant0._Z12reductionAddPiiS_,"a",@progbits
	.sectionflags	@""
	.align	4
.nv.constant0._Z12reductionAddPiiS_:
	.zero		920


//--------------------- .nv.constant0._Z12reductionMaxPiiS_ --------------------------
	.section	.nv.constant0._Z12reductionMaxPiiS_,"a",@progbits
	.sectionflags	@""
	.align	4
.nv.constant0._Z12reductionMaxPiiS_:
	.zero		920


//--------------------- SYMBOLS --------------------------

	.type		.nv.reservedSmem.offset0,@object
	.size		.nv.reservedSmem.offset0,0x4
	.type		.nv.reservedSmem.cap,@object
	.size		.nv.reservedSmem.cap,0x4
